	.target	sm_90a

	.elftype	@"ET_EXEC"


//--------------------- .note.nv.tkinfo           --------------------------
	.section	.note.nv.tkinfo,"",@"SHT_NOTE"
	.sectionflags	@"SHF_NOTE_NV_TKINFO"
	.tkinfo
        /*0018*/ 	.word	0x00000002
        /*0030*/ 	.string	""
        /*0030*/ 	.string	"ptxas"
        /*0030*/ 	.string	"Cuda compilation tools, release 13.0, V13.0.88"
        /*0030*/ 	.string	"Build cuda_13.0.r13.0/compiler.36424714_0"
        /*0030*/ 	.string	"-arch sm_90a -m 64 "



//--------------------- .note.nv.cuinfo           --------------------------
	.section	.note.nv.cuinfo,"",@"SHT_NOTE"
	.sectionflags	@"SHF_NOTE_NV_CUINFO"
        /*0018*/ 	.short	0x0002
        /*001a*/ 	.short	0x005a
        /*001c*/ 	.short	0x0082
	.zero		2


//--------------------- .nv.info                  --------------------------
	.section	.nv.info,"",@"SHT_CUDA_INFO"
	.align	4


	//----- nvinfo : EIATTR_REGCOUNT
	.align		4
        /*0000*/ 	.byte	0x04, 0x2f
        /*0002*/ 	.short	(.L_12 - .L_11)
	.align		4
.L_11:
        /*0004*/ 	.word	index@(_ZN7cutlass13device_kernelINS_4gemm6kernel13GemmUniversalIN4cute5tupleIJiiiiEEENS1_10collective13CollectiveMmaINS1_37MainloopSm90TmaGmmaWarpSpecializedFP8ILi3ENS5_IJNS4_1CILi2EEESB_NSA_ILi1EEEEEENS1_35KernelTmaWarpSpecializedCooperativeEEENS5_IJNSA_ILi128EEENSA_ILi256EEENSA_ILi64EEEEEENS_12float_e5m2_tENS5_IJlSC_lEEESK_SL_NS4_8TiledMMAINS4_8MMA_AtomIJNS4_4SM904GMMA31MMA_64x256x32_F32E5M2E5M2_SS_TNILNSP_7ScaleInE1ELSR_1EEEEEENS4_6LayoutINS5_IJSB_SC_SC_EEENS5_IJSC_NSA_ILi0EEESW_EEEEENS5_IJNS4_10UnderscoreESZ_SZ_EEEEENS4_23SM90_TMA_LOAD_MULTICASTENS4_14ComposedLayoutINS4_7SwizzleILi2ELi4ELi3EEENS4_18smem_ptr_flag_bitsILi8EEENSU_INS5_IJNSA_ILi8EEESI_EEENS5_IJSI_SC_EEEEEEEvNS4_8identityES12_S1C_vS1D_EENS_8epilogue10collective6detail29Sm90TmaWarpSpecializedAdapterINS1G_15DefaultEpilogueISK_SL_SL_NS1F_6thread17LinearCombinationISK_Li1EffLNS1K_9ScaleType4KindE0ELNS_15FloatRoundStyleE2ESK_EENS1_15EpilogueDefaultEEEEEvvEEEEvNT_6ParamsE)
        /*0008*/ 	.word	0x000000a8


	//----- nvinfo : EIATTR_FRAME_SIZE
	.align		4
.L_12:
        /*000c*/ 	.byte	0x04, 0x11
        /*000e*/ 	.short	(.L_14 - .L_13)
	.align		4
.L_13:
        /*0010*/ 	.word	index@(_ZN7cutlass13device_kernelINS_4gemm6kernel13GemmUniversalIN4cute5tupleIJiiiiEEENS1_10collective13CollectiveMmaINS1_37MainloopSm90TmaGmmaWarpSpecializedFP8ILi3ENS5_IJNS4_1CILi2EEESB_NSA_ILi1EEEEEENS1_35KernelTmaWarpSpecializedCooperativeEEENS5_IJNSA_ILi128EEENSA_ILi256EEENSA_ILi64EEEEEENS_12float_e5m2_tENS5_IJlSC_lEEESK_SL_NS4_8TiledMMAINS4_8MMA_AtomIJNS4_4SM904GMMA31MMA_64x256x32_F32E5M2E5M2_SS_TNILNSP_7ScaleInE1ELSR_1EEEEEENS4_6LayoutINS5_IJSB_SC_SC_EEENS5_IJSC_NSA_ILi0EEESW_EEEEENS5_IJNS4_10UnderscoreESZ_SZ_EEEEENS4_23SM90_TMA_LOAD_MULTICASTENS4_14ComposedLayoutINS4_7SwizzleILi2ELi4ELi3EEENS4_18smem_ptr_flag_bitsILi8EEENSU_INS5_IJNSA_ILi8EEESI_EEENS5_IJSI_SC_EEEEEEEvNS4_8identityES12_S1C_vS1D_EENS_8epilogue10collective6detail29Sm90TmaWarpSpecializedAdapterINS1G_15DefaultEpilogueISK_SL_SL_NS1F_6thread17LinearCombinationISK_Li1EffLNS1K_9ScaleType4KindE0ELNS_15FloatRoundStyleE2ESK_EENS1_15EpilogueDefaultEEEEEvvEEEEvNT_6ParamsE)
        /*0014*/ 	.word	0x00000108


	//----- nvinfo : EIATTR_MIN_STACK_SIZE
	.align		4
.L_14:
        /*0018*/ 	.byte	0x04, 0x12
        /*001a*/ 	.short	(.L_16 - .L_15)
	.align		4
.L_15:
        /*001c*/ 	.word	index@(_ZN7cutlass13device_kernelINS_4gemm6kernel13GemmUniversalIN4cute5tupleIJiiiiEEENS1_10collective13CollectiveMmaINS1_37MainloopSm90TmaGmmaWarpSpecializedFP8ILi3ENS5_IJNS4_1CILi2EEESB_NSA_ILi1EEEEEENS1_35KernelTmaWarpSpecializedCooperativeEEENS5_IJNSA_ILi128EEENSA_ILi256EEENSA_ILi64EEEEEENS_12float_e5m2_tENS5_IJlSC_lEEESK_SL_NS4_8TiledMMAINS4_8MMA_AtomIJNS4_4SM904GMMA31MMA_64x256x32_F32E5M2E5M2_SS_TNILNSP_7ScaleInE1ELSR_1EEEEEENS4_6LayoutINS5_IJSB_SC_SC_EEENS5_IJSC_NSA_ILi0EEESW_EEEEENS5_IJNS4_10UnderscoreESZ_SZ_EEEEENS4_23SM90_TMA_LOAD_MULTICASTENS4_14ComposedLayoutINS4_7SwizzleILi2ELi4ELi3EEENS4_18smem_ptr_flag_bitsILi8EEENSU_INS5_IJNSA_ILi8EEESI_EEENS5_IJSI_SC_EEEEEEEvNS4_8identityES12_S1C_vS1D_EENS_8epilogue10collective6detail29Sm90TmaWarpSpecializedAdapterINS1G_15DefaultEpilogueISK_SL_SL_NS1F_6thread17LinearCombinationISK_Li1EffLNS1K_9ScaleType4KindE0ELNS_15FloatRoundStyleE2ESK_EENS1_15EpilogueDefaultEEEEEvvEEEEvNT_6ParamsE)
        /*0020*/ 	.word	0x00000108
.L_16:


//--------------------- .nv.compat                --------------------------
	.section	.nv.compat,"",@"SHT_CUDA_COMPAT_INFO"
	.align	4
        /*0000*/ 	.byte	0x02, 0x09, 0x01, 0x00, 0x02, 0x02, 0x04, 0x00, 0x02, 0x05, 0x05, 0x00, 0x03, 0x07, 0x01, 0x01
        /*0010*/ 	.byte	0x02, 0x03, 0x01, 0x00, 0x02, 0x06, 0x01, 0x00, 0x04, 0x0b, 0x08, 0x00, 0x00, 0x00, 0x00, 0x00
        /*0020*/ 	.byte	0x00, 0x00, 0x00, 0x00


//--------------------- .nv.info._ZN7cutlass13device_kernelINS_4gemm6kernel13GemmUniversalIN4cute5tupleIJiiiiEEENS1_10collective13CollectiveMmaINS1_37MainloopSm90TmaGmmaWarpSpecializedFP8ILi3ENS5_IJNS4_1CILi2EEESB_NSA_ILi1EEEEEENS1_35KernelTmaWarpSpecializedCooperativeEEENS5_IJNSA_ILi128EEENSA_ILi256EEENSA_ILi64EEEEEENS_12float_e5m2_tENS5_IJlSC_lEEESK_SL_NS4_8TiledMMAINS4_8MMA_AtomIJNS4_4SM904GMMA31MMA_64x256x32_F32E5M2E5M2_SS_TNILNSP_7ScaleInE1ELSR_1EEEEEENS4_6LayoutINS5_IJSB_SC_SC_EEENS5_IJSC_NSA_ILi0EEESW_EEEEENS5_IJNS4_10UnderscoreESZ_SZ_EEEEENS4_23SM90_TMA_LOAD_MULTICASTENS4_14ComposedLayoutINS4_7SwizzleILi2ELi4ELi3EEENS4_18smem_ptr_flag_bitsILi8EEENSU_INS5_IJNSA_ILi8EEESI_EEENS5_IJSI_SC_EEEEEEEvNS4_8identityES12_S1C_vS1D_EENS_8epilogue10collective6detail29Sm90TmaWarpSpecializedAdapterINS1G_15DefaultEpilogueISK_SL_SL_NS1F_6thread17LinearCombinationISK_Li1EffLNS1K_9ScaleType4KindE0ELNS_15FloatRoundStyleE2ESK_EENS1_15EpilogueDefaultEEEEEvvEEEEvNT_6ParamsE --------------------------
	.section	.nv.info._ZN7cutlass13device_kernelINS_4gemm6kernel13GemmUniversalIN4cute5tupleIJiiiiEEENS1_10collective13CollectiveMmaINS1_37MainloopSm90TmaGmmaWarpSpecializedFP8ILi3ENS5_IJNS4_1CILi2EEESB_NSA_ILi1EEEEEENS1_35KernelTmaWarpSpecializedCooperativeEEENS5_IJNSA_ILi128EEENSA_ILi256EEENSA_ILi64EEEEEENS_12float_e5m2_tENS5_IJlSC_lEEESK_SL_NS4_8TiledMMAINS4_8MMA_AtomIJNS4_4SM904GMMA31MMA_64x256x32_F32E5M2E5M2_SS_TNILNSP_7ScaleInE1ELSR_1EEEEEENS4_6LayoutINS5_IJSB_SC_SC_EEENS5_IJSC_NSA_ILi0EEESW_EEEEENS5_IJNS4_10UnderscoreESZ_SZ_EEEEENS4_23SM90_TMA_LOAD_MULTICASTENS4_14ComposedLayoutINS4_7SwizzleILi2ELi4ELi3EEENS4_18smem_ptr_flag_bitsILi8EEENSU_INS5_IJNSA_ILi8EEESI_EEENS5_IJSI_SC_EEEEEEEvNS4_8identityES12_S1C_vS1D_EENS_8epilogue10collective6detail29Sm90TmaWarpSpecializedAdapterINS1G_15DefaultEpilogueISK_SL_SL_NS1F_6thread17LinearCombinationISK_Li1EffLNS1K_9ScaleType4KindE0ELNS_15FloatRoundStyleE2ESK_EENS1_15EpilogueDefaultEEEEEvvEEEEvNT_6ParamsE,"",@"SHT_CUDA_INFO"
	.sectionflags	@""
	.align	4


	//----- nvinfo : EIATTR_CUDA_API_VERSION
	.align		4
        /*0000*/ 	.byte	0x04, 0x37
        /*0002*/ 	.short	(.L_18 - .L_17)
.L_17:
        /*0004*/ 	.word	0x00000082


	//----- nvinfo : EIATTR_KPARAM_INFO
	.align		4
.L_18:
        /*0008*/ 	.byte	0x04, 0x17
        /*000a*/ 	.short	(.L_20 - .L_19)
.L_19:
        /*000c*/ 	.word	0x00000000
        /*0010*/ 	.short	0x0000
        /*0012*/ 	.short	0x0070
        /*0014*/ 	.byte	0x00, 0xf0, 0x01, 0x10


	//----- nvinfo : EIATTR_SPARSE_MMA_MASK
	.align		4
.L_20:
        /*0018*/ 	.byte	0x03, 0x50
        /*001a*/ 	.short	0x0000


	//----- nvinfo : EIATTR_MAXREG_COUNT
	.align		4
        /*001c*/ 	.byte	0x03, 0x1b
        /*001e*/ 	.short	0x00a8


	//----- nvinfo : EIATTR_NUM_BARRIERS
	.align		4
        /*0020*/ 	.byte	0x02, 0x4c
        /*0022*/ 	.byte	0x01
	.zero		1


	//----- nvinfo : EIATTR_ANNOTATIONS
	.align		4
        /*0024*/ 	.byte	0x04, 0x55
        /*0026*/ 	.short	(.L_22 - .L_21)


	//   ....[0]....
.L_21:
        /*0028*/ 	.word	0x00000001
        /*002c*/ 	.byte	0xf0, 0x06, 0x00, 0x00, 0x01, 0x00, 0x00, 0x00, 0xe0, 0x07, 0x00, 0x00, 0x01, 0x00, 0x00, 0x00
        /* <DEDUP_REMOVED lines=198> */
        /*0c9c*/ 	.byte	0x90, 0x03, 0x01, 0x00


	//----- nvinfo : EIATTR_MERCURY_ISA_VERSION
	.align		4
.L_22:
        /*0ca0*/ 	.byte	0x03, 0x5f
        /*0ca2*/ 	.short	0x0101


	//----- nvinfo : EIATTR_INT_WARP_WIDE_INSTR_OFFSETS
	.align		4
        /*0ca4*/ 	.byte	0x04, 0x31
        /*0ca6*/ 	.short	(.L_24 - .L_23)


	//   ....[0]....
.L_23:
        /*0ca8*/ 	.word	0x00000530


	//   ....[1]....
        /*0cac*/ 	.word	0x00000550


	//   ....[2]....
        /*0cb0*/ 	.word	0x000006c0


	//----- nvinfo : EIATTR_COOP_GROUP_MASK_REGIDS
	.align		4
.L_24:
        /*0cb4*/ 	.byte	0x04, 0x29
        /*0cb6*/ 	.short	(.L_26 - .L_25)


	//   ....[0]....
.L_25:
        /*0cb8*/ 	.word	0xffffffff


	//   ....[1]....
        /*0cbc*/ 	.word	0xffffffff


	//   ....[2]....
        /*0cc0*/ 	.word	0xffffffff


	//   ....[3]....
        /*0cc4*/ 	.word	0xffffffff


	//   ....[4]....
        /*0cc8*/ 	.word	0xffffffff


	//   ....[5]....
        /*0ccc*/ 	.word	0xffffffff


	//----- nvinfo : EIATTR_COOP_GROUP_INSTR_OFFSETS
	.align		4
.L_26:
        /*0cd0*/ 	.byte	0x04, 0x28
        /*0cd2*/ 	.short	(.L_28 - .L_27)


	//   ....[0]....
.L_27:
        /*0cd4*/ 	.word	0x00000070


	//   ....[1]....
        /*0cd8*/ 	.word	0x00000080


	//   ....[2]....
        /*0cdc*/ 	.word	0x000001a0


	//   ....[3]....
        /*0ce0*/ 	.word	0x000003a0


	//   ....[4]....
        /*0ce4*/ 	.word	0x00000820


	//   ....[5]....
        /*0ce8*/ 	.word	0x000015a0


	//----- nvinfo : EIATTR_REG_RECONFIG
	.align		4
.L_28:
        /*0cec*/ 	.byte	0x01, 0x54
	.zero		2


	//----- nvinfo : EIATTR_MBARRIER_INSTR_OFFSETS
	.align		4
        /*0cf0*/ 	.byte	0x04, 0x39
        /*0cf2*/ 	.short	(.L_30 - .L_29)


	//   ....[0]....
.L_29:
        /*0cf4*/ 	.word	0x00000320
        /*0cf8*/ 	.word	0x000000ff
        /*0cfc*/ 	.word	0x00000000
        /*0d00*/ 	.short	0x0100
        /*0d02*/ 	.byte	0x09
	.zero		1


	//   ....[1]....
        /*0d04*/ 	.word	0x00000330
        /*0d08*/ 	.word	0x000000ff
        /*0d0c*/ 	.word	0x00000018
        /*0d10*/ 	.short	0x0100
        /*0d12*/ 	.byte	0x09
	.zero		1


	//   ....[2]....
        /*0d14*/ 	.word	0x00000340
        /*0d18*/ 	.word	0x000000ff
        /*0d1c*/ 	.word	0x00000008
        /*0d20*/ 	.short	0x0100
        /*0d22*/ 	.byte	0x09
	.zero		1


	//   ....[3]....
        /*0d24*/ 	.word	0x00000350
        /*0d28*/ 	.word	0x000000ff
        /*0d2c*/ 	.word	0x00000020
        /*0d30*/ 	.short	0x0100
        /*0d32*/ 	.byte	0x09
	.zero		1


	//   ....[4]....
        /*0d34*/ 	.word	0x00000360
        /*0d38*/ 	.word	0x000000ff
        /*0d3c*/ 	.word	0x00000010
        /*0d40*/ 	.short	0x0100
        /*0d42*/ 	.byte	0x09
	.zero		1


	//   ....[5]....
        /*0d44*/ 	.word	0x00000370
        /*0d48*/ 	.word	0x000000ff
        /*0d4c*/ 	.word	0x00000028
        /*0d50*/ 	.short	0x0100
        /*0d52*/ 	.byte	0x09
	.zero		1


	//   ....[6]....
        /*0d54*/ 	.word	0x00000750
        /*0d58*/ 	.word	0x000000ff
        /*0d5c*/ 	.word	0x00000040
        /*0d60*/ 	.short	0x0100
        /*0d62*/ 	.byte	0x06
	.zero		1


	//   ....[7]....
        /*0d64*/ 	.word	0x000007c0
        /*0d68*/ 	.word	0x000000ff
        /*0d6c*/ 	.word	0x00000048
        /*0d70*/ 	.short	0x0100
        /*0d72*/ 	.byte	0x06
	.zero		1


	//   ....[8]....
        /*0d74*/ 	.word	0x00001db0
        /*0d78*/ 	.word	0x000000ff
        /*0d7c*/ 	.word	0x00000000
        /*0d80*/ 	.short	0x010a
        /*0d82*/ 	.byte	0x06
	.zero		1


	//   ....[9]....
        /*0d84*/ 	.word	0x00001df0
        /*0d88*/ 	.word	0x000000ff
        /*0d8c*/ 	.word	0x00000000
        /*0d90*/ 	.short	0x010a
        /*0d92*/ 	.byte	0x06
	.zero		1


	//   ....[10]....
        /*0d94*/ 	.word	0x00003000
        /*0d98*/ 	.word	0x000000ff
        /*0d9c*/ 	.word	0x00000000
        /*0da0*/ 	.short	0x010a
        /*0da2*/ 	.byte	0x09
	.zero		1


	//   ....[11]....
        /*0da4*/ 	.word	0x00003040
        /*0da8*/ 	.word	0x000000ff
        /*0dac*/ 	.word	0x00000000
        /*0db0*/ 	.short	0x010a
        /*0db2*/ 	.byte	0x09
	.zero		1


	//   ....[12]....
        /*0db4*/ 	.word	0x000040d0
        /*0db8*/ 	.word	0x000000e5
        /*0dbc*/ 	.word	0x00000000
        /*0dc0*/ 	.short	0x0101
        /*0dc2*/ 	.byte	0x3f
	.zero		1


	//   ....[13]....
        /*0dc4*/ 	.word	0x000052f0
        /*0dc8*/ 	.word	0x00000018
        /*0dcc*/ 	.word	0x00000000
        /*0dd0*/ 	.short	0x0101
        /*0dd2*/ 	.byte	0x3f
	.zero		1


	//   ....[14]....
        /*0dd4*/ 	.word	0x0000f600
        /*0dd8*/ 	.word	0x0000000b
        /*0ddc*/ 	.word	0x00000018
        /*0de0*/ 	.short	0x010a
        /*0de2*/ 	.byte	0x3f
	.zero		1


	//   ....[15]....
        /*0de4*/ 	.word	0x0000f9f0
        /*0de8*/ 	.word	0x00000004
        /*0dec*/ 	.word	0x00000048
        /*0df0*/ 	.short	0x0101
        /*0df2*/ 	.byte	0x3f
	.zero		1


	//   ....[16]....
        /*0df4*/ 	.word	0x00010170
        /*0df8*/ 	.word	0x00000007
        /*0dfc*/ 	.word	0x00000000
        /*0e00*/ 	.short	0x010a
        /*0e02*/ 	.byte	0x3f
	.zero		1


	//   ....[17]....
        /*0e04*/ 	.word	0x000101f0
        /*0e08*/ 	.word	0x00000009
        /*0e0c*/ 	.word	0x00000000
        /*0e10*/ 	.short	0x010a
        /*0e12*/ 	.byte	0x3f
	.zero		1


	//   ....[18]....
        /*0e14*/ 	.word	0x00010280
        /*0e18*/ 	.word	0x00000003
        /*0e1c*/ 	.word	0x00000000
        /*0e20*/ 	.short	0x010a
        /*0e22*/ 	.byte	0x3f
	.zero		1


	//   ....[19]....
        /*0e24*/ 	.word	0x000102f0
        /*0e28*/ 	.word	0x00000003
        /*0e2c*/ 	.word	0x00000000
        /*0e30*/ 	.short	0x010a
        /*0e32*/ 	.byte	0x3f
	.zero		1


	//   ....[20]....
        /*0e34*/ 	.word	0x00010360
        /*0e38*/ 	.word	0x00000000
        /*0e3c*/ 	.word	0x00000000
        /*0e40*/ 	.short	0x010a
        /*0e42*/ 	.byte	0x3f
	.zero		1


	//   ....[21]....
        /*0e44*/ 	.word	0x00010440
        /*0e48*/ 	.word	0x0000000b
        /*0e4c*/ 	.word	0x00000018
        /*0e50*/ 	.short	0x010a
        /*0e52*/ 	.byte	0x3f
	.zero		1


	//   ....[22]....
        /*0e54*/ 	.word	0x00010510
        /*0e58*/ 	.word	0x00000007
        /*0e5c*/ 	.word	0x00000000
        /*0e60*/ 	.short	0x010a
        /*0e62*/ 	.byte	0x3f
	.zero		1


	//   ....[23]....
        /*0e64*/ 	.word	0x00010560
        /*0e68*/ 	.word	0x00000009
        /*0e6c*/ 	.word	0x00000000
        /*0e70*/ 	.short	0x010a
        /*0e72*/ 	.byte	0x3f
	.zero		1


	//----- nvinfo : EIATTR_NUM_MBARRIERS
	.align		4
.L_30:
        /*0e74*/ 	.byte	0x03, 0x38
        /*0e76*/ 	.short	0x0008


	//----- nvinfo : EIATTR_EXIT_INSTR_OFFSETS
	.align		4
        /*0e78*/ 	.byte	0x04, 0x1c
        /*0e7a*/ 	.short	(.L_32 - .L_31)


	//   ....[0]....
.L_31:
        /*0e7c*/ 	.word	0x000009b0


	//   ....[1]....
        /*0e80*/ 	.word	0x00001240


	//   ....[2]....
        /*0e84*/ 	.word	0x0000ec10


	//   ....[3]....
        /*0e88*/ 	.word	0x0000f1a0


	//   ....[4]....
        /*0e8c*/ 	.word	0x000102d0


	//----- nvinfo : EIATTR_MAX_THREADS
	.align		4
.L_32:
        /*0e90*/ 	.byte	0x04, 0x05
        /*0e92*/ 	.short	(.L_34 - .L_33)
.L_33:
        /*0e94*/ 	.word	0x00000180
        /*0e98*/ 	.word	0x00000001
        /*0e9c*/ 	.word	0x00000001


	//----- nvinfo : EIATTR_CRS_STACK_SIZE
	.align		4
.L_34:
        /*0ea0*/ 	.byte	0x04, 0x1e
        /*0ea2*/ 	.short	(.L_36 - .L_35)
.L_35:
        /*0ea4*/ 	.word	0x00000000


	//----- nvinfo : EIATTR_CBANK_PARAM_SIZE
	.align		4
.L_36:
        /*0ea8*/ 	.byte	0x03, 0x19
        /*0eaa*/ 	.short	0x0470


	//----- nvinfo : EIATTR_PARAM_CBANK
	.align		4
        /*0eac*/ 	.byte	0x04, 0x0a
        /*0eae*/ 	.short	(.L_38 - .L_37)
	.align		4
.L_37:
        /*0eb0*/ 	.word	index@(.nv.constant0._ZN7cutlass13device_kernelINS_4gemm6kernel13GemmUniversalIN4cute5tupleIJiiiiEEENS1_10collective13CollectiveMmaINS1_37MainloopSm90TmaGmmaWarpSpecializedFP8ILi3ENS5_IJNS4_1CILi2EEESB_NSA_ILi1EEEEEENS1_35KernelTmaWarpSpecializedCooperativeEEENS5_IJNSA_ILi128EEENSA_ILi256EEENSA_ILi64EEEEEENS_12float_e5m2_tENS5_IJlSC_lEEESK_SL_NS4_8TiledMMAINS4_8MMA_AtomIJNS4_4SM904GMMA31MMA_64x256x32_F32E5M2E5M2_SS_TNILNSP_7ScaleInE1ELSR_1EEEEEENS4_6LayoutINS5_IJSB_SC_SC_EEENS5_IJSC_NSA_ILi0EEESW_EEEEENS5_IJNS4_10UnderscoreESZ_SZ_EEEEENS4_23SM90_TMA_LOAD_MULTICASTENS4_14ComposedLayoutINS4_7SwizzleILi2ELi4ELi3EEENS4_18smem_ptr_flag_bitsILi8EEENSU_INS5_IJNSA_ILi8EEESI_EEENS5_IJSI_SC_EEEEEEEvNS4_8identityES12_S1C_vS1D_EENS_8epilogue10collective6detail29Sm90TmaWarpSpecializedAdapterINS1G_15DefaultEpilogueISK_SL_SL_NS1F_6thread17LinearCombinationISK_Li1EffLNS1K_9ScaleType4KindE0ELNS_15FloatRoundStyleE2ESK_EENS1_15EpilogueDefaultEEEEEvvEEEEvNT_6ParamsE)
        /*0eb4*/ 	.short	0x0210
        /*0eb6*/ 	.short	0x0470


	//----- nvinfo : EIATTR_SW_WAR
	.align		4
.L_38:
        /*0eb8*/ 	.byte	0x04, 0x36
        /*0eba*/ 	.short	(.L_40 - .L_39)
.L_39:
        /*0ebc*/ 	.word	0x00000008
.L_40:


//--------------------- .nv.callgraph             --------------------------
	.section	.nv.callgraph,"",@"SHT_CUDA_CALLGRAPH"
	.align	4
	.sectionentsize	8
	.align		4
        /*0000*/ 	.word	0x00000000
	.align		4
        /*0004*/ 	.word	0xffffffff
	.align		4
        /*0008*/ 	.word	0x00000000
	.align		4
        /*000c*/ 	.word	0xfffffffe
	.align		4
        /*0010*/ 	.word	0x00000000
	.align		4
        /*0014*/ 	.word	0xfffffffd
	.align		4
        /*0018*/ 	.word	0x00000000
	.align		4
        /*001c*/ 	.word	0xfffffffc


//--------------------- .nv.constant4             --------------------------
	.section	.nv.constant4,"a",@progbits
	.align	8
	.align		8
.nv.constant4:
        /*0000*/ 	.dword	_ZN39_INTERNAL_e3028957_4_k_cu_7f988f72_52404cuda3std3__45__cpo5beginE
	.align		8
        /*0008*/ 	.dword	_ZN39_INTERNAL_e3028957_4_k_cu_7f988f72_52404cuda3std3__45__cpo3endE
	.align		8
        /*0010*/ 	.dword	_ZN39_INTERNAL_e3028957_4_k_cu_7f988f72_52404cuda3std3__45__cpo6cbeginE
	.align		8
        /*0018*/ 	.dword	_ZN39_INTERNAL_e3028957_4_k_cu_7f988f72_52404cuda3std3__45__cpo4cendE
	.align		8
        /*0020*/ 	.dword	_ZN39_INTERNAL_e3028957_4_k_cu_7f988f72_52404cuda3std3__441_GLOBAL__N__e3028957_4_k_cu_7f988f72_52406ignoreE
	.align		8
        /*0028*/ 	.dword	_ZN39_INTERNAL_e3028957_4_k_cu_7f988f72_52404cuda3std3__419piecewise_constructE
	.align		8
        /*0030*/ 	.dword	_ZN39_INTERNAL_e3028957_4_k_cu_7f988f72_52404cuda3std3__48in_placeE
	.align		8
        /*0038*/ 	.dword	_ZN39_INTERNAL_e3028957_4_k_cu_7f988f72_52404cuda3std6ranges3__45__cpo4swapE
	.align		8
        /*0040*/ 	.dword	_ZN39_INTERNAL_e3028957_4_k_cu_7f988f72_52404cuda3std6ranges3__45__cpo9iter_moveE
	.align		8
        /*0048*/ 	.dword	_ZN39_INTERNAL_e3028957_4_k_cu_7f988f72_52404cute7productE
	.align		8
        /*0050*/ 	.dword	_ZN39_INTERNAL_e3028957_4_k_cu_7f988f72_52404cute1_E


//--------------------- .text._ZN7cutlass13device_kernelINS_4gemm6kernel13GemmUniversalIN4cute5tupleIJiiiiEEENS1_10collective13CollectiveMmaINS1_37MainloopSm90TmaGmmaWarpSpecializedFP8ILi3ENS5_IJNS4_1CILi2EEESB_NSA_ILi1EEEEEENS1_35KernelTmaWarpSpecializedCooperativeEEENS5_IJNSA_ILi128EEENSA_ILi256EEENSA_ILi64EEEEEENS_12float_e5m2_tENS5_IJlSC_lEEESK_SL_NS4_8TiledMMAINS4_8MMA_AtomIJNS4_4SM904GMMA31MMA_64x256x32_F32E5M2E5M2_SS_TNILNSP_7ScaleInE1ELSR_1EEEEEENS4_6LayoutINS5_IJSB_SC_SC_EEENS5_IJSC_NSA_ILi0EEESW_EEEEENS5_IJNS4_10UnderscoreESZ_SZ_EEEEENS4_23SM90_TMA_LOAD_MULTICASTENS4_14ComposedLayoutINS4_7SwizzleILi2ELi4ELi3EEENS4_18smem_ptr_flag_bitsILi8EEENSU_INS5_IJNSA_ILi8EEESI_EEENS5_IJSI_SC_EEEEEEEvNS4_8identityES12_S1C_vS1D_EENS_8epilogue10collective6detail29Sm90TmaWarpSpecializedAdapterINS1G_15DefaultEpilogueISK_SL_SL_NS1F_6thread17LinearCombinationISK_Li1EffLNS1K_9ScaleType4KindE0ELNS_15FloatRoundStyleE2ESK_EENS1_15EpilogueDefaultEEEEEvvEEEEvNT_6ParamsE --------------------------
	.section	.text._ZN7cutlass13device_kernelINS_4gemm6kernel13GemmUniversalIN4cute5tupleIJiiiiEEENS1_10collective13CollectiveMmaINS1_37MainloopSm90TmaGmmaWarpSpecializedFP8ILi3ENS5_IJNS4_1CILi2EEESB_NSA_ILi1EEEEEENS1_35KernelTmaWarpSpecializedCooperativeEEENS5_IJNSA_ILi128EEENSA_ILi256EEENSA_ILi64EEEEEENS_12float_e5m2_tENS5_IJlSC_lEEESK_SL_NS4_8TiledMMAINS4_8MMA_AtomIJNS4_4SM904GMMA31MMA_64x256x32_F32E5M2E5M2_SS_TNILNSP_7ScaleInE1ELSR_1EEEEEENS4_6LayoutINS5_IJSB_SC_SC_EEENS5_IJSC_NSA_ILi0EEESW_EEEEENS5_IJNS4_10UnderscoreESZ_SZ_EEEEENS4_23SM90_TMA_LOAD_MULTICASTENS4_14ComposedLayoutINS4_7SwizzleILi2ELi4ELi3EEENS4_18smem_ptr_flag_bitsILi8EEENSU_INS5_IJNSA_ILi8EEESI_EEENS5_IJSI_SC_EEEEEEEvNS4_8identityES12_S1C_vS1D_EENS_8epilogue10collective6detail29Sm90TmaWarpSpecializedAdapterINS1G_15DefaultEpilogueISK_SL_SL_NS1F_6thread17LinearCombinationISK_Li1EffLNS1K_9ScaleType4KindE0ELNS_15FloatRoundStyleE2ESK_EENS1_15EpilogueDefaultEEEEEvvEEEEvNT_6ParamsE,"ax",@progbits
	.align	128
.text._ZN7cutlass13device_kernelINS_4gemm6kernel13GemmUniversalIN4cute5tupleIJiiiiEEENS1_10collective13CollectiveMmaINS1_37MainloopSm90TmaGmmaWarpSpecializedFP8ILi3ENS5_IJNS4_1CILi2EEESB_NSA_ILi1EEEEEENS1_35KernelTmaWarpSpecializedCooperativeEEENS5_IJNSA_ILi128EEENSA_ILi256EEENSA_ILi64EEEEEENS_12float_e5m2_tENS5_IJlSC_lEEESK_SL_NS4_8TiledMMAINS4_8MMA_AtomIJNS4_4SM904GMMA31MMA_64x256x32_F32E5M2E5M2_SS_TNILNSP_7ScaleInE1ELSR_1EEEEEENS4_6LayoutINS5_IJSB_SC_SC_EEENS5_IJSC_NSA_ILi0EEESW_EEEEENS5_IJNS4_10UnderscoreESZ_SZ_EEEEENS4_23SM90_TMA_LOAD_MULTICASTENS4_14ComposedLayoutINS4_7SwizzleILi2ELi4ELi3EEENS4_18smem_ptr_flag_bitsILi8EEENSU_INS5_IJNSA_ILi8EEESI_EEENS5_IJSI_SC_EEEEEEEvNS4_8identityES12_S1C_vS1D_EENS_8epilogue10collective6detail29Sm90TmaWarpSpecializedAdapterINS1G_15DefaultEpilogueISK_SL_SL_NS1F_6thread17LinearCombinationISK_Li1EffLNS1K_9ScaleType4KindE0ELNS_15FloatRoundStyleE2ESK_EENS1_15EpilogueDefaultEEEEEvvEEEEvNT_6ParamsE:
        .type           _ZN7cutlass13device_kernelINS_4gemm6kernel13GemmUniversalIN4cute5tupleIJiiiiEEENS1_10collective13CollectiveMmaINS1_37MainloopSm90TmaGmmaWarpSpecializedFP8ILi3ENS5_IJNS4_1CILi2EEESB_NSA_ILi1EEEEEENS1_35KernelTmaWarpSpecializedCooperativeEEENS5_IJNSA_ILi128EEENSA_ILi256EEENSA_ILi64EEEEEENS_12float_e5m2_tENS5_IJlSC_lEEESK_SL_NS4_8TiledMMAINS4_8MMA_AtomIJNS4_4SM904GMMA31MMA_64x256x32_F32E5M2E5M2_SS_TNILNSP_7ScaleInE1ELSR_1EEEEEENS4_6LayoutINS5_IJSB_SC_SC_EEENS5_IJSC_NSA_ILi0EEESW_EEEEENS5_IJNS4_10UnderscoreESZ_SZ_EEEEENS4_23SM90_TMA_LOAD_MULTICASTENS4_14ComposedLayoutINS4_7SwizzleILi2ELi4ELi3EEENS4_18smem_ptr_flag_bitsILi8EEENSU_INS5_IJNSA_ILi8EEESI_EEENS5_IJSI_SC_EEEEEEEvNS4_8identityES12_S1C_vS1D_EENS_8epilogue10collective6detail29Sm90TmaWarpSpecializedAdapterINS1G_15DefaultEpilogueISK_SL_SL_NS1F_6thread17LinearCombinationISK_Li1EffLNS1K_9ScaleType4KindE0ELNS_15FloatRoundStyleE2ESK_EENS1_15EpilogueDefaultEEEEEvvEEEEvNT_6ParamsE,@function
        .size           _ZN7cutlass13device_kernelINS_4gemm6kernel13GemmUniversalIN4cute5tupleIJiiiiEEENS1_10collective13CollectiveMmaINS1_37MainloopSm90TmaGmmaWarpSpecializedFP8ILi3ENS5_IJNS4_1CILi2EEESB_NSA_ILi1EEEEEENS1_35KernelTmaWarpSpecializedCooperativeEEENS5_IJNSA_ILi128EEENSA_ILi256EEENSA_ILi64EEEEEENS_12float_e5m2_tENS5_IJlSC_lEEESK_SL_NS4_8TiledMMAINS4_8MMA_AtomIJNS4_4SM904GMMA31MMA_64x256x32_F32E5M2E5M2_SS_TNILNSP_7ScaleInE1ELSR_1EEEEEENS4_6LayoutINS5_IJSB_SC_SC_EEENS5_IJSC_NSA_ILi0EEESW_EEEEENS5_IJNS4_10UnderscoreESZ_SZ_EEEEENS4_23SM90_TMA_LOAD_MULTICASTENS4_14ComposedLayoutINS4_7SwizzleILi2ELi4ELi3EEENS4_18smem_ptr_flag_bitsILi8EEENSU_INS5_IJNSA_ILi8EEESI_EEENS5_IJSI_SC_EEEEEEEvNS4_8identityES12_S1C_vS1D_EENS_8epilogue10collective6detail29Sm90TmaWarpSpecializedAdapterINS1G_15DefaultEpilogueISK_SL_SL_NS1F_6thread17LinearCombinationISK_Li1EffLNS1K_9ScaleType4KindE0ELNS_15FloatRoundStyleE2ESK_EENS1_15EpilogueDefaultEEEEEvvEEEEvNT_6ParamsE,(.L_x_332 - _ZN7cutlass13device_kernelINS_4gemm6kernel13GemmUniversalIN4cute5tupleIJiiiiEEENS1_10collective13CollectiveMmaINS1_37MainloopSm90TmaGmmaWarpSpecializedFP8ILi3ENS5_IJNS4_1CILi2EEESB_NSA_ILi1EEEEEENS1_35KernelTmaWarpSpecializedCooperativeEEENS5_IJNSA_ILi128EEENSA_ILi256EEENSA_ILi64EEEEEENS_12float_e5m2_tENS5_IJlSC_lEEESK_SL_NS4_8TiledMMAINS4_8MMA_AtomIJNS4_4SM904GMMA31MMA_64x256x32_F32E5M2E5M2_SS_TNILNSP_7ScaleInE1ELSR_1EEEEEENS4_6LayoutINS5_IJSB_SC_SC_EEENS5_IJSC_NSA_ILi0EEESW_EEEEENS5_IJNS4_10UnderscoreESZ_SZ_EEEEENS4_23SM90_TMA_LOAD_MULTICASTENS4_14ComposedLayoutINS4_7SwizzleILi2ELi4ELi3EEENS4_18smem_ptr_flag_bitsILi8EEENSU_INS5_IJNSA_ILi8EEESI_EEENS5_IJSI_SC_EEEEEEEvNS4_8identityES12_S1C_vS1D_EENS_8epilogue10collective6detail29Sm90TmaWarpSpecializedAdapterINS1G_15DefaultEpilogueISK_SL_SL_NS1F_6thread17LinearCombinationISK_Li1EffLNS1K_9ScaleType4KindE0ELNS_15FloatRoundStyleE2ESK_EENS1_15EpilogueDefaultEEEEEvvEEEEvNT_6ParamsE)
        .other          _ZN7cutlass13device_kernelINS_4gemm6kernel13GemmUniversalIN4cute5tupleIJiiiiEEENS1_10collective13CollectiveMmaINS1_37MainloopSm90TmaGmmaWarpSpecializedFP8ILi3ENS5_IJNS4_1CILi2EEESB_NSA_ILi1EEEEEENS1_35KernelTmaWarpSpecializedCooperativeEEENS5_IJNSA_ILi128EEENSA_ILi256EEENSA_ILi64EEEEEENS_12float_e5m2_tENS5_IJlSC_lEEESK_SL_NS4_8TiledMMAINS4_8MMA_AtomIJNS4_4SM904GMMA31MMA_64x256x32_F32E5M2E5M2_SS_TNILNSP_7ScaleInE1ELSR_1EEEEEENS4_6LayoutINS5_IJSB_SC_SC_EEENS5_IJSC_NSA_ILi0EEESW_EEEEENS5_IJNS4_10UnderscoreESZ_SZ_EEEEENS4_23SM90_TMA_LOAD_MULTICASTENS4_14ComposedLayoutINS4_7SwizzleILi2ELi4ELi3EEENS4_18smem_ptr_flag_bitsILi8EEENSU_INS5_IJNSA_ILi8EEESI_EEENS5_IJSI_SC_EEEEEEEvNS4_8identityES12_S1C_vS1D_EENS_8epilogue10collective6detail29Sm90TmaWarpSpecializedAdapterINS1G_15DefaultEpilogueISK_SL_SL_NS1F_6thread17LinearCombinationISK_Li1EffLNS1K_9ScaleType4KindE0ELNS_15FloatRoundStyleE2ESK_EENS1_15EpilogueDefaultEEEEEvvEEEEvNT_6ParamsE,@"STO_CUDA_ENTRY STV_DEFAULT"
_ZN7cutlass13device_kernelINS_4gemm6kernel13GemmUniversalIN4cute5tupleIJiiiiEEENS1_10collective13CollectiveMmaINS1_37MainloopSm90TmaGmmaWarpSpecializedFP8ILi3ENS5_IJNS4_1CILi2EEESB_NSA_ILi1EEEEEENS1_35KernelTmaWarpSpecializedCooperativeEEENS5_IJNSA_ILi128EEENSA_ILi256EEENSA_ILi64EEEEEENS_12float_e5m2_tENS5_IJlSC_lEEESK_SL_NS4_8TiledMMAINS4_8MMA_AtomIJNS4_4SM904GMMA31MMA_64x256x32_F32E5M2E5M2_SS_TNILNSP_7ScaleInE1ELSR_1EEEEEENS4_6LayoutINS5_IJSB_SC_SC_EEENS5_IJSC_NSA_ILi0EEESW_EEEEENS5_IJNS4_10UnderscoreESZ_SZ_EEEEENS4_23SM90_TMA_LOAD_MULTICASTENS4_14ComposedLayoutINS4_7SwizzleILi2ELi4ELi3EEENS4_18smem_ptr_flag_bitsILi8EEENSU_INS5_IJNSA_ILi8EEESI_EEENS5_IJSI_SC_EEEEEEEvNS4_8identityES12_S1C_vS1D_EENS_8epilogue10collective6detail29Sm90TmaWarpSpecializedAdapterINS1G_15DefaultEpilogueISK_SL_SL_NS1F_6thread17LinearCombinationISK_Li1EffLNS1K_9ScaleType4KindE0ELNS_15FloatRoundStyleE2ESK_EENS1_15EpilogueDefaultEEEEEvvEEEEvNT_6ParamsE:
[----:B------:R-:W0:Y:S02]  /*0000*/  LDC R1, c[0x0][0x28] ;  /* 0x00000a00ff017b82 */ /* 0x000e240000000800 */
[----:B0-----:R-:W-:Y:S01]  /*0010*/  VIADD R1, R1, 0xfffffef8 ;  /* 0xfffffef801017836 */ /* 0x001fe20000000000 */
[----:B------:R-:W0:Y:S01]  /*0020*/  S2R R4, SR_TID.X ;  /* 0x0000000000047919 */ /* 0x000e220000002100 */
[----:B------:R-:W-:Y:S01]  /*0030*/  ELECT P0, URZ, PT ;  /* 0x00000000003f782f */ /* 0x000fe20003800000 */
[----:B------:R-:W-:Y:S01]  /*0040*/  BSSY B0, `(.L_x_0) ;  /* 0x0000015000007945 */ /* 0x000fe20003800000 */
[--C-:B0-----:R-:W-:Y:S02]  /*0050*/  SHF.R.U32.HI R0, RZ, 0x5, R4.reuse ;  /* 0x00000005ff007819 */ /* 0x101fe40000011604 */
[----:B------:R-:W-:-:S03]  /*0060*/  SHF.R.U32.HI R2, RZ, 0x7, R4 ;  /* 0x00000007ff027819 */ /* 0x000fc60000011604 */
[----:B------:R-:W0:Y:S04]  /*0070*/  SHFL.IDX PT, R3, R0, RZ, 0x1f ;  /* 0x00001fff00037589 */ /* 0x000e2800000e0000 */
[----:B------:R-:W1:Y:S01]  /*0080*/  SHFL.IDX PT, R2, R2, RZ, 0x1f ;  /* 0x00001fff02027589 */ /* 0x000e6200000e0000 */
[----:B0-----:R-:W-:Y:S02]  /*0090*/  R2UR UR4, R3 ;  /* 0x00000000030472ca */ /* 0x001fe400000e0000 */
[----:B-1----:R-:W-:-:S11]  /*00a0*/  R2UR UR6, R2 ;  /* 0x00000000020672ca */ /* 0x002fd600000e0000 */
[----:B------:R-:W-:Y:S02]  /*00b0*/  USHF.R.S32.HI UR5, URZ, 0x1f, UR4 ;  /* 0x0000001f3f057899 */ /* 0x000fe40008011404 */
[----:B------:R-:W-:Y:S02]  /*00c0*/  ISETP.NE.OR P0, PT, RZ, UR4, !P0 ;  /* 0x00000004ff007c0c */ /* 0x000fe4000c705670 */
[----:B------:R-:W-:-:S04]  /*00d0*/  ULEA.HI UR5, UR5, UR4, URZ, 0x2 ;  /* 0x0000000405057291 */ /* 0x000fc8000f8f103f */
[----:B------:R-:W-:-:S04]  /*00e0*/  ULOP3.LUT UR5, UR5, 0xfffffffc, URZ, 0xc0, !UPT ;  /* 0xfffffffc05057892 */ /* 0x000fc8000f8ec03f */
[----:B------:R-:W-:-:S03]  /*00f0*/  UIADD3 UR8, UR4, -UR5, URZ ;  /* 0x8000000504087290 */ /* 0x000fc6000fffe03f */
[----:B------:R-:W-:Y:S09]  /*0100*/  @P0 BRA `(.L_x_1) ;  /* 0x0000000000200947 */ /* 0x000ff20003800000 */
[----:B------:R-:W-:Y:S02]  /*0110*/  ULDC.64 UR4, c[0x0][0x198] ;  /* 0x0000660000047ab9 */ /* 0x000fe40000000a00 */
[----:B------:R-:W-:Y:S02]  /*0120*/  UIADD3 UR10, UP0, UR4, 0xf0, URZ ;  /* 0x000000f0040a7890 */ /* 0x000fe4000ff1e03f */
[----:B------:R-:W-:Y:S02]  /*0130*/  UIADD3 UR4, UP1, UR4, 0x1f0, URZ ;  /* 0x000001f004047890 */ /* 0x000fe4000ff3e03f */
[----:B------:R-:W-:Y:S02]  /*0140*/  UIADD3.X UR11, URZ, UR5, URZ, UP0, !UPT ;  /* 0x000000053f0b7290 */ /* 0x000fe400087fe43f */
[----:B------:R-:W-:-:S07]  /*0150*/  UIADD3.X UR5, URZ, UR5, URZ, UP1, !UPT ;  /* 0x000000053f057290 */ /* 0x000fce0008ffe43f */
[----:B------:R0:W-:Y:S02]  /*0160*/  UTMACCTL.PF [UR10] ;  /* 0x000000000a0079b9 */ /* 0x0001e40008040000 */
[----:B------:R0:W-:Y:S02]  /*0170*/  UTMACCTL.PF [UR4] ;  /* 0x00000000040079b9 */ /* 0x0001e40008040000 */
[----:B0-----:R-:W-:Y:S01]  /*0180*/  NOP ;  /* 0x0000000000007918 */ /* 0x001fe20000000000 */
.L_x_1:
[----:B------:R-:W-:Y:S05]  /*0190*/  BSYNC B0 ;  /* 0x0000000000007941 */ /* 0x000fea0003800000 */
.L_x_0:
[----:B------:R-:W0:Y:S01]  /*01a0*/  SHFL.IDX PT, R3, R0, RZ, 0x1f ;  /* 0x00001fff00037589 */ /* 0x000e2200000e0000 */
[----:B------:R-:W-:Y:S01]  /*01b0*/  UISETP.NE.AND UP0, UPT, UR8, 0x3, UPT ;  /* 0x000000030800788c */ /* 0x000fe2000bf05270 */
[----:B------:R-:W-:Y:S01]  /*01c0*/  ISETP.NE.AND P1, PT, RZ, UR6, PT ;  /* 0x00000006ff007c0c */ /* 0x000fe2000bf25270 */
[----:B------:R-:W-:Y:S02]  /*01d0*/  UIADD3 UR10, UR6, -0x1, URZ ;  /* 0xffffffff060a7890 */ /* 0x000fe4000fffe03f */
[----:B------:R-:W-:Y:S02]  /*01e0*/  UISETP.EQ.OR UP0, UPT, UR8, URZ, !UP0 ;  /* 0x0000003f0800728c */ /* 0x000fe4000c702670 */
[----:B------:R-:W-:Y:S02]  /*01f0*/  UISETP.GE.U32.AND UP1, UPT, UR10, 0x2, UPT ;  /* 0x000000020a00788c */ /* 0x000fe4000bf26070 */
[----:B------:R-:W-:-:S04]  /*0200*/  UISETP.EQ.AND UP0, UPT, UR6, URZ, UP0 ;  /* 0x0000003f0600728c */ /* 0x000fc80008702270 */
[----:B------:R-:W-:-:S04]  /*0210*/  USEL UR13, URZ, 0x1, !UP0 ;  /* 0x000000013f0d7887 */ /* 0x000fc8000c000000 */
[----:B------:R-:W-:Y:S01]  /*0220*/  USEL UR13, UR13, 0x2, UP1 ;  /* 0x000000020d0d7887 */ /* 0x000fe20008800000 */
[----:B0-----:R-:W-:-:S13]  /*0230*/  ISETP.NE.AND P0, PT, R3, RZ, PT ;  /* 0x000000ff0300720c */ /* 0x001fda0003f05270 */
[----:B------:R-:W-:Y:S05]  /*0240*/  @P0 BRA `(.L_x_2) ;  /* 0x0000000000500947 */ /* 0x000fea0003800000 */
[----:B------:R-:W0:Y:S01]  /*0250*/  S2UR UR9, SR_CgaCtaId ;  /* 0x00000000000979c3 */ /* 0x000e220000008800 */
[----:B------:R-:W-:Y:S01]  /*0260*/  UMOV UR4, 0x400 ;  /* 0x0000040000047882 */ /* 0x000fe20000000000 */
[----:B------:R-:W-:Y:S01]  /*0270*/  UMOV UR5, 0x1 ;  /* 0x0000000100057882 */ /* 0x000fe20000000000 */
[----:B------:R-:W-:Y:S01]  /*0280*/  UMOV UR6, 0x6 ;  /* 0x0000000600067882 */ /* 0x000fe20000000000 */
[----:B------:R-:W-:Y:S01]  /*0290*/  ELECT P0, URZ, PT ;  /* 0x00000000003f782f */ /* 0x000fe20003800000 */
[----:B------:R-:W-:-:S04]  /*02a0*/  UIADD3 UR6, -UR6, 0x100000, URZ ;  /* 0x0010000006067890 */ /* 0x000fc8000fffe13f */
[----:B------:R-:W-:Y:S02]  /*02b0*/  USHF.L.U32 UR7, UR6, 0xb, URZ ;  /* 0x0000000b06077899 */ /* 0x000fe4000800063f */
[----:B------:R-:W-:Y:S02]  /*02c0*/  USHF.L.U32 UR6, UR6, 0x1, URZ ;  /* 0x0000000106067899 */ /* 0x000fe4000800063f */
[----:B0-----:R-:W-:Y:S02]  /*02d0*/  ULEA UR9, UR9, UR4, 0x18 ;  /* 0x0000000409097291 */ /* 0x001fe4000f8ec03f */
[----:B------:R-:W-:-:S04]  /*02e0*/  UIADD3 UR4, -UR5, 0x100000, URZ ;  /* 0x0010000005047890 */ /* 0x000fc8000fffe13f */
[----:B------:R-:W-:Y:S02]  /*02f0*/  USHF.L.U32 UR5, UR4, 0xb, URZ ;  /* 0x0000000b04057899 */ /* 0x000fe4000800063f */
[----:B------:R-:W-:Y:S01]  /*0300*/  USHF.L.U32 UR4, UR4, 0x1, URZ ;  /* 0x0000000104047899 */ /* 0x000fe2000800063f */
[----:B------:R-:W0:Y:S11]  /*0310*/  FENCE.VIEW.ASYNC.S ;  /* 0x00000000000073c6 */ /* 0x000e360000000000 */
[----:B0-----:R0:W1:Y:S01]  /*0320*/  SYNCS.EXCH.64 URZ, [UR9], UR4 ;  /* 0x00000004093f75b2 */ /* 0x0010620008000100 */
[----:B------:R0:W2:Y:S01]  /*0330*/  SYNCS.EXCH.64 URZ, [UR9+0x18], UR6 ;  /* 0x00001806093f75b2 */ /* 0x0000a20008000100 */
[----:B------:R0:W3:Y:S01]  /*0340*/  SYNCS.EXCH.64 URZ, [UR9+0x8], UR4 ;  /* 0x00000804093f75b2 */ /* 0x0000e20008000100 */
[----:B------:R0:W4:Y:S01]  /*0350*/  SYNCS.EXCH.64 URZ, [UR9+0x20], UR6 ;  /* 0x00002006093f75b2 */ /* 0x0001220008000100 */
[----:B------:R0:W0:Y:S01]  /*0360*/  SYNCS.EXCH.64 URZ, [UR9+0x10], UR4 ;  /* 0x00001004093f75b2 */ /* 0x0000220008000100 */
[----:B------:R0:W0:Y:S01]  /*0370*/  SYNCS.EXCH.64 URZ, [UR9+0x28], UR6 ;  /* 0x00002806093f75b2 */ /* 0x0000220008000100 */
[----:B------:R-:W-:Y:S01]  /*0380*/  NOP ;  /* 0x0000000000007918 */ /* 0x000fe20000000000 */
.L_x_2:
[----:B------:R-:W-:Y:S01]  /*0390*/  SHF.R.S32.HI R2, RZ, 0x1f, R4 ;  /* 0x0000001fff027819 */ /* 0x000fe20000011404 */
[----:B------:R-:W5:Y:S01]  /*03a0*/  SHFL.IDX PT, R0, R0, RZ, 0x1f ;  /* 0x00001fff00007589 */ /* 0x000f6200000e0000 */
[----:B0-----:R-:W0:Y:S01]  /*03b0*/  S2UR UR9, SR_CTAID.X ;  /* 0x00000000000979c3 */ /* 0x001e220000002500 */
[----:B------:R-:W-:Y:S02]  /*03c0*/  ELECT P0, URZ, PT ;  /* 0x00000000003f782f */ /* 0x000fe40003800000 */
[----:B------:R-:W-:Y:S01]  /*03d0*/  LEA.HI R2, R2, R4, RZ, 0x7 ;  /* 0x0000000402027211 */ /* 0x000fe200078f38ff */
[----:B------:R-:W-:Y:S01]  /*03e0*/  ULDC UR4, c[0x0][0x150] ;  /* 0x0000540000047ab9 */ /* 0x000fe20000000800 */
[----:B------:R-:W-:Y:S01]  /*03f0*/  SHF.R.S32.HI R6, RZ, 0x1f, R3 ;  /* 0x0000001fff067819 */ /* 0x000fe20000011403 */
[----:B------:R-:W-:Y:S01]  /*0400*/  NOP ;  /* 0x0000000000007918 */ /* 0x000fe20000000000 */
[----:B------:R-:W-:Y:S01]  /*0410*/  LOP3.LUT R2, R2, 0xffffff80, RZ, 0xc0, !PT ;  /* 0xffffff8002027812 */ /* 0x000fe200078ec0ff */
[----:B------:R-:W-:Y:S01]  /*0420*/  NOP ;  /* 0x0000000000007918 */ /* 0x000fe20000000000 */
[----:B------:R-:W-:Y:S01]  /*0430*/  LEA.HI R6, R6, R3, RZ, 0x2 ;  /* 0x0000000306067211 */ /* 0x000fe200078f10ff */
[----:B------:R-:W1:Y:S02]  /*0440*/  LDC R8, c[0x0][0x144] ;  /* 0x00005100ff087b82 */ /* 0x000e640000000800 */
[----:B------:R-:W-:Y:S01]  /*0450*/  IMAD.IADD R4, R4, 0x1, -R2 ;  /* 0x0000000104047824 */ /* 0x000fe200078e0a02 */
[----:B------:R-:W-:Y:S01]  /*0460*/  LOP3.LUT R6, R6, 0x3ffffffc, RZ, 0xc0, !PT ;  /* 0x3ffffffc06067812 */ /* 0x000fe200078ec0ff */
[----:B------:R-:W2:Y:S03]  /*0470*/  S2R R2, SR_CTAID.Y ;  /* 0x0000000000027919 */ /* 0x000ea60000002600 */
[----:B------:R-:W-:Y:S01]  /*0480*/  SHF.R.S32.HI R5, RZ, 0x1f, R4 ;  /* 0x0000001fff057819 */ /* 0x000fe20000011404 */
[----:B------:R-:W-:Y:S01]  /*0490*/  IMAD.IADD R6, R3, 0x1, -R6 ;  /* 0x0000000103067824 */ /* 0x000fe200078e0a06 */
[----:B------:R-:W3:Y:S02]  /*04a0*/  LDC R11, c[0x0][0x148] ;  /* 0x00005200ff0b7b82 */ /* 0x000ee40000000800 */
[----:B------:R-:W-:-:S02]  /*04b0*/  LEA.HI R5, R5, R4, RZ, 0x3 ;  /* 0x0000000405057211 */ /* 0x000fc400078f18ff */
[----:B-----5:R-:W-:Y:S02]  /*04c0*/  ISETP.NE.OR P0, PT, R0, RZ, !P0 ;  /* 0x000000ff0000720c */ /* 0x020fe40004705670 */
[--C-:B------:R-:W-:Y:S02]  /*04d0*/  SHF.R.S32.HI R0, RZ, 0x3, R5.reuse ;  /* 0x00000003ff007819 */ /* 0x100fe40000011405 */
[----:B------:R-:W-:Y:S02]  /*04e0*/  SHF.R.S32.HI R5, RZ, 0x1f, R5 ;  /* 0x0000001fff057819 */ /* 0x000fe40000011405 */
[----:B0-----:R-:W-:Y:S02]  /*04f0*/  I2FP.F32.U32 R7, UR9 ;  /* 0x0000000900077c45 */ /* 0x001fe40008201000 */
[----:B------:R-:W-:-:S03]  /*0500*/  LEA.HI R5, R5, R0, RZ, 0x2 ;  /* 0x0000000005057211 */ /* 0x000fc600078f10ff */
[----:B------:R-:W-:Y:S01]  /*0510*/  FMUL R7, R7, UR4 ;  /* 0x0000000407077c20 */ /* 0x000fe20008400000 */
[----:B------:R-:W-:Y:S01]  /*0520*/  LOP3.LUT R5, R5, 0xfffffffc, RZ, 0xc0, !PT ;  /* 0xfffffffc05057812 */ /* 0x000fe200078ec0ff */
[----:B------:R-:W-:Y:S01]  /*0530*/  VOTEU.ALL UP0, P0 ;  /* 0x00000000003f7886 */ /* 0x000fe20000000000 */
[----:B------:R-:W-:Y:S01]  /*0540*/  ULDC UR4, c[0x0][0x154] ;  /* 0x0000550000047ab9 */ /* 0x000fe20000000800 */
[----:B------:R-:W-:Y:S02]  /*0550*/  VOTEU.ALL UP1, P0 ;  /* 0x00000000003f7886 */ /* 0x000fe40000020000 */
[----:B------:R-:W0:Y:S01]  /*0560*/  F2I.U32.TRUNC.NTZ R7, R7 ;  /* 0x0000000700077305 */ /* 0x000e22000020f000 */
[----:B------:R-:W-:Y:S01]  /*0570*/  IMAD.IADD R5, R0, 0x1, -R5 ;  /* 0x0000000100057824 */ /* 0x000fe200078e0a05 */
[----:B------:R-:W5:Y:S01]  /*0580*/  @!UP0 S2UR UR7, SR_CgaCtaId ;  /* 0x00000000000789c3 */ /* 0x000f620000008800 */
[----:B------:R-:W-:Y:S02]  /*0590*/  @!UP0 UMOV UR6, 0x400 ;  /* 0x0000040000068882 */ /* 0x000fe40000000000 */
[----:B------:R-:W-:Y:S01]  /*05a0*/  IMAD R5, R6, 0x4, R5 ;  /* 0x0000000406057824 */ /* 0x000fe200078e0205 */
[----:B--2---:R-:W-:-:S04]  /*05b0*/  I2FP.F32.U32 R9, R2 ;  /* 0x0000000200097245 */ /* 0x004fc80000201000 */
[----:B------:R-:W-:Y:S01]  /*05c0*/  LEA.HI R0, R5, R5, RZ, 0x1 ;  /* 0x0000000505007211 */ /* 0x000fe200078f08ff */
[----:B------:R-:W-:Y:S01]  /*05d0*/  FMUL R9, R9, UR4 ;  /* 0x0000000409097c20 */ /* 0x000fe20008400000 */
[----:B------:R-:W-:Y:S02]  /*05e0*/  UMOV UR4, 0x20 ;  /* 0x0000002000047882 */ /* 0x000fe40000000000 */
[----:B------:R-:W-:Y:S01]  /*05f0*/  LOP3.LUT R6, R0, 0xfffffffe, RZ, 0xc0, !PT ;  /* 0xfffffffe00067812 */ /* 0x000fe200078ec0ff */
[----:B0-----:R-:W-:Y:S01]  /*0600*/  IMAD.MOV R13, RZ, RZ, -R7 ;  /* 0x000000ffff0d7224 */ /* 0x001fe200078e0a07 */
[----:B------:R-:W-:-:S04]  /*0610*/  @!UP0 UIADD3 UR4, -UR4, 0x100000, URZ ;  /* 0x0010000004048890 */ /* 0x000fc8000fffe13f */
[----:B------:R-:W-:Y:S02]  /*0620*/  @!UP0 USHF.L.U32 UR5, UR4, 0xb, URZ ;  /* 0x0000000b04058899 */ /* 0x000fe4000800063f */
[----:B------:R-:W-:Y:S01]  /*0630*/  @!UP0 USHF.L.U32 UR4, UR4, 0x1, URZ ;  /* 0x0000000104048899 */ /* 0x000fe2000800063f */
[----:B------:R-:W0:Y:S01]  /*0640*/  F2I.U32.TRUNC.NTZ R9, R9 ;  /* 0x0000000900097305 */ /* 0x000e22000020f000 */
[----:B-1----:R-:W-:Y:S02]  /*0650*/  IMAD R0, R8, R13, UR9 ;  /* 0x0000000908007e24 */ /* 0x002fe4000f8e020d */
[C---:B------:R-:W-:Y:S02]  /*0660*/  IMAD.IADD R7, R5.reuse, 0x1, -R6 ;  /* 0x0000000105077824 */ /* 0x040fe400078e0a06 */
[----:B------:R-:W-:-:S03]  /*0670*/  IMAD.SHL.U32 R6, R5, 0x4, RZ ;  /* 0x0000000405067824 */ /* 0x000fc600078e00ff */
[----:B------:R-:W-:Y:S01]  /*0680*/  ISETP.NE.AND P2, PT, R7, R0, PT ;  /* 0x000000000700720c */ /* 0x000fe20003f45270 */
[----:B-----5:R-:W-:Y:S01]  /*0690*/  @!UP0 ULEA UR6, UR7, UR6, 0x18 ;  /* 0x0000000607068291 */ /* 0x020fe2000f8ec03f */
[----:B------:R-:W-:Y:S01]  /*06a0*/  LOP3.LUT R10, R5, 0xc, R6, 0x78, !PT ;  /* 0x0000000c050a7812 */ /* 0x000fe200078e7806 */
[----:B------:R-:W1:Y:S01]  /*06b0*/  LDC R7, c[0x0][0x140] ;  /* 0x00005000ff077b82 */ /* 0x000e620000000800 */
[----:B------:R-:W-:Y:S01]  /*06c0*/  VOTEU.ALL UP0, P0 ;  /* 0x00000000003f7886 */ /* 0x000fe20000000000 */
[----:B------:R-:W-:Y:S01]  /*06d0*/  LOP3.LUT P0, RZ, R4, 0x7, RZ, 0xc0, !PT ;  /* 0x0000000704ff7812 */ /* 0x000fe2000780c0ff */
[----:B0-----:R-:W-:Y:S01]  /*06e0*/  IMAD.MOV R12, RZ, RZ, -R9 ;  /* 0x000000ffff0c7224 */ /* 0x001fe200078e0a09 */
[----:B------:R0:W-:Y:S01]  /*06f0*/  STL [R1+0x7c], R10 ;  /* 0x00007c0a01007387 */ /* 0x0001e20000100800 */
[----:B------:R-:W-:Y:S01]  /*0700*/  IMAD.MOV.U32 R4, RZ, RZ, 0x1 ;  /* 0x00000001ff047424 */ /* 0x000fe200078e00ff */
[----:B------:R-:W-:Y:S01]  /*0710*/  ISETP.LT.U32.AND P0, PT, R10, 0x4, !P0 ;  /* 0x000000040a00780c */ /* 0x000fe20004701070 */
[----:B---3--:R-:W-:-:S03]  /*0720*/  IMAD R6, R11, R12, R2 ;  /* 0x0000000c0b067224 */ /* 0x008fc600078e0202 */
[----:B------:R-:W-:Y:S01]  /*0730*/  @P2 LEA.HI R5, R10, R10, RZ, 0x1 ;  /* 0x0000000a0a052211 */ /* 0x000fe200078f08ff */
[----:B------:R-:W2:Y:S02]  /*0740*/  FENCE.VIEW.ASYNC.S ;  /* 0x00000000000073c6 */ /* 0x000ea40000000000 */
[----:B--2---:R0:W2:Y:S01]  /*0750*/  @!UP0 SYNCS.EXCH.64 URZ, [UR6+0x40], UR4 ;  /* 0x00004004063f85b2 */ /* 0x0040a20008000100 */
[----:B------:R-:W-:-:S04]  /*0760*/  @P2 SHF.R.S32.HI R5, RZ, 0x1, R5 ;  /* 0x00000001ff052819 */ /* 0x000fc80000011405 */
[----:B------:R-:W-:Y:S02]  /*0770*/  @P2 ISETP.NE.AND P3, PT, R5, R6, PT ;  /* 0x000000060500220c */ /* 0x000fe40003f65270 */
[----:B------:R-:W-:Y:S02]  /*0780*/  SEL R5, RZ, 0x1, !P0 ;  /* 0x00000001ff057807 */ /* 0x000fe40004000000 */
[----:B------:R-:W-:Y:S02]  /*0790*/  @P2 SEL R4, RZ, 0x1, P3 ;  /* 0x00000001ff042807 */ /* 0x000fe40001800000 */
[----:B-1----:R-:W-:Y:S02]  /*07a0*/  ISETP.EQ.U32.AND P4, PT, R7, 0x1, PT ;  /* 0x000000010700780c */ /* 0x002fe40003f82070 */
[----:B------:R-:W-:Y:S01]  /*07b0*/  LOP3.LUT R4, R4, R5, RZ, 0xc0, !PT ;  /* 0x0000000504047212 */ /* 0x000fe200078ec0ff */
[----:B------:R0:W1:Y:S01]  /*07c0*/  @!UP1 SYNCS.EXCH.64 URZ, [UR6+0x48], UR4 ;  /* 0x00004804063f95b2 */ /* 0x0000620008000100 */
[----:B------:R-:W-:-:S03]  /*07d0*/  NOP ;  /* 0x0000000000007918 */ /* 0x000fc60000000000 */
[----:B------:R0:W-:Y:S06]  /*07e0*/  STL [R1+0x78], R4 ;  /* 0x0000780401007387 */ /* 0x0001ec0000100800 */
[----:B--2---:R-:W-:Y:S05]  /*07f0*/  @!P4 BRA `(.L_x_3) ;  /* 0x000000000008c947 */ /* 0x004fea0003800000 */
[----:B-1--4-:R-:W-:Y:S01]  /*0800*/  UCGABAR_ARV ;  /* 0x00000000000079c7 */ /* 0x012fe20008000000 */
[----:B------:R-:W-:Y:S05]  /*0810*/  BRA `(.L_x_4) ;  /* 0x0000000000047947 */ /* 0x000fea0003800000 */
.L_x_3:
[----:B-1--4-:R-:W-:Y:S01]  /*0820*/  NOP ;  /* 0x0000000000007918 */ /* 0x012fe20000000000 */
.L_x_4:
[----:B------:R-:W1:Y:S01]  /*0830*/  LDC R3, c[0x0][0x65c] ;  /* 0x00019700ff037b82 */ /* 0x000e620000000800 */
[----:B0-----:R-:W-:Y:S02]  /*0840*/  IMAD.U32 R4, RZ, RZ, UR9 ;  /* 0x00000009ff047e24 */ /* 0x001fe4000f8e00ff */
[----:B------:R-:W-:Y:S01]  /*0850*/  IMAD.MOV.U32 R5, RZ, RZ, RZ ;  /* 0x000000ffff057224 */ /* 0x000fe200078e00ff */
[----:B-1----:R-:W-:-:S13]  /*0860*/  ISETP.NE.AND P2, PT, R3, 0x1, PT ;  /* 0x000000010300780c */ /* 0x002fda0003f45270 */
[----:B------:R-:W0:Y:S01]  /*0870*/  @P2 LDC R7, c[0x0][0x10] ;  /* 0x00000400ff072b82 */ /* 0x000e220000000800 */
[----:B------:R-:W-:Y:S02]  /*0880*/  @P2 IMAD.MOV.U32 R3, RZ, RZ, RZ ;  /* 0x000000ffff032224 */ /* 0x000fe400078e00ff */
[----:B------:R-:W-:-:S05]  /*0890*/  @P2 IMAD.MOV.U32 R13, RZ, RZ, RZ ;  /* 0x000000ffff0d2224 */ /* 0x000fca00078e00ff */
[----:B------:R-:W1:Y:S01]  /*08a0*/  @!P2 LDC R9, c[0x0][0xc] ;  /* 0x00000300ff09ab82 */ /* 0x000e620000000800 */
[----:B0-----:R-:W-:-:S04]  /*08b0*/  @P2 IMAD.WIDE.U32 R6, R7, UR9, R2 ;  /* 0x0000000907062c25 */ /* 0x001fc8000f8e0002 */
[----:B------:R-:W-:Y:S02]  /*08c0*/  @P2 IMAD.MOV.U32 R19, RZ, RZ, R6 ;  /* 0x000000ffff132224 */ /* 0x000fe400078e0006 */
[----:B------:R-:W-:Y:S02]  /*08d0*/  @P2 IMAD.IADD R23, R7, 0x1, R13 ;  /* 0x0000000107172824 */ /* 0x000fe400078e020d */
[----:B-1----:R-:W-:-:S04]  /*08e0*/  @!P2 IMAD.WIDE.U32 R4, R2, R9, R4 ;  /* 0x000000090204a225 */ /* 0x002fc800078e0004 */
[----:B------:R-:W-:Y:S02]  /*08f0*/  @!P2 IMAD.MOV.U32 R19, RZ, RZ, R4 ;  /* 0x000000ffff13a224 */ /* 0x000fe400078e0004 */
[----:B------:R-:W-:-:S03]  /*0900*/  @!P2 IMAD.MOV.U32 R23, RZ, RZ, R5 ;  /* 0x000000ffff17a224 */ /* 0x000fc600078e0005 */
[----:B------:R0:W-:Y:S04]  /*0910*/  STL [R1+0x84], R19 ;  /* 0x0000841301007387 */ /* 0x0001e80000100800 */
[----:B------:R0:W-:Y:S01]  /*0920*/  STL [R1+0x80], R23 ;  /* 0x0000801701007387 */ /* 0x0001e20000100800 */
[----:B------:R-:W-:Y:S05]  /*0930*/  @!P4 BRA `(.L_x_5) ;  /* 0x00000000000cc947 */ /* 0x000fea0003800000 */
[----:B------:R-:W-:Y:S01]  /*0940*/  UCGABAR_WAIT ;  /* 0x0000000000007dc7 */ /* 0x000fe20008000000 */
[----:B------:R-:W-:Y:S01]  /*0950*/  CCTL.IVALL ;  /* 0x00000000ff00798f */ /* 0x000fe20002000000 */
[----:B------:R-:W-:Y:S05]  /*0960*/  BRA `(.L_x_6) ;  /* 0x0000000000047947 */ /* 0x000fea0003800000 */
.L_x_5:
[----:B------:R-:W-:Y:S06]  /*0970*/  BAR.SYNC.DEFER_BLOCKING 0x0 ;  /* 0x0000000000007b1d */ /* 0x000fec0000010000 */
.L_x_6:
[----:B------:R-:W-:Y:S05]  /*0980*/  @!P1 BRA `(.L_x_7) ;  /* 0x000000e000a49947 */ /* 0x000fea0003800000 */
[----:B------:R-:W-:-:S06]  /*0990*/  UISETP.GT.U32.AND UP0, UPT, UR10, 0x1, UPT ;  /* 0x000000010a00788c */ /* 0x000fcc000bf04070 */
[----:B------:R-:W-:-:S13]  /*09a0*/  PLOP3.LUT P0, PT, PT, PT, UP0, 0x80, 0x0 ;  /* 0x000000000000781c */ /* 0x000fda0003f0f008 */
[----:B------:R-:W-:Y:S05]  /*09b0*/  @P0 EXIT ;  /* 0x000000000000094d */ /* 0x000fea0003800000 */
[----:B------:R-:W-:Y:S01]  /*09c0*/  IMAD.MOV.U32 R6, RZ, RZ, -0x1 ;  /* 0xffffffffff067424 */ /* 0x000fe200078e00ff */
[----:B------:R-:W-:Y:S01]  /*09d0*/  ULDC.64 UR4, c[0x0][0x650] ;  /* 0x0001940000047ab9 */ /* 0x000fe20000000a00 */
[----:B------:R-:W-:Y:S01]  /*09e0*/  IMAD.MOV.U32 R5, RZ, RZ, -0x1 ;  /* 0xffffffffff057424 */ /* 0x000fe200078e00ff */
[----:B------:R-:W-:Y:S01]  /*09f0*/  ISETP.GE.U32.AND P0, PT, R19, UR4, PT ;  /* 0x0000000413007c0c */ /* 0x000fe2000bf06070 */
[----:B------:R-:W-:Y:S01]  /*0a00*/  UMOV UR22, 0xffffffff ;  /* 0xffffffff00167882 */ /* 0x000fe20000000000 */
[----:B------:R1:W-:Y:S01]  /*0a10*/  STL [R1+0x8c], R6 ;  /* 0x00008c0601007387 */ /* 0x0003e20000100800 */
[----:B------:R-:W-:Y:S02]  /*0a20*/  PRMT R4, RZ, 0x7610, R4 ;  /* 0x00007610ff047816 */ /* 0x000fe40000000004 */
[----:B------:R-:W-:Y:S01]  /*0a30*/  ISETP.GE.U32.AND.EX P0, PT, R23, UR5, PT, P0 ;  /* 0x0000000517007c0c */ /* 0x000fe2000bf06100 */
[----:B------:R1:W-:-:S12]  /*0a40*/  STL [R1+0x88], R5 ;  /* 0x0000880501007387 */ /* 0x0003d80000100800 */
[----:B-1----:R-:W-:Y:S05]  /*0a50*/  @P0 BRA `(.L_x_8) ;  /* 0x0000000400380947 */ /* 0x002fea0003800000 */
[----:B------:R-:W1:Y:S01]  /*0a60*/  LDC.64 R14, c[0x0][0x628] ;  /* 0x00018a00ff0e7b82 */ /* 0x000e620000000a00 */
[----:B------:R-:W-:Y:S02]  /*0a70*/  IMAD.MOV.U32 R4, RZ, RZ, R19 ;  /* 0x000000ffff047224 */ /* 0x000fe400078e0013 */
[----:B------:R-:W-:-:S05]  /*0a80*/  IMAD.MOV.U32 R5, RZ, RZ, R23 ;  /* 0x000000ffff057224 */ /* 0x000fca00078e0017 */
[----:B------:R-:W2:Y:S08]  /*0a90*/  LDC R10, c[0x0][0x630] ;  /* 0x00018c00ff0a7b82 */ /* 0x000eb00000000800 */
[----:B------:R-:W3:Y:S01]  /*0aa0*/  LDC.64 R16, c[0x0][0x620] ;  /* 0x00018800ff107b82 */ /* 0x000ee20000000a00 */
[----:B-1----:R-:W-:-:S04]  /*0ab0*/  ISETP.NE.U32.AND P0, PT, R14, RZ, PT ;  /* 0x000000ff0e00720c */ /* 0x002fc80003f05070 */
[----:B------:R-:W-:-:S13]  /*0ac0*/  ISETP.NE.AND.EX P0, PT, R15, RZ, PT, P0 ;  /* 0x000000ff0f00720c */ /* 0x000fda0003f05300 */
[----:B--23--:R-:W-:Y:S05]  /*0ad0*/  @!P0 BRA `(.L_x_9) ;  /* 0x0000000000288947 */ /* 0x00cfea0003800000 */
[----:B------:R-:W1:Y:S02]  /*0ae0*/  LDC R9, c[0x0][0x634] ;  /* 0x00018d00ff097b82 */ /* 0x000e640000000800 */
[----:B-1----:R-:W-:-:S05]  /*0af0*/  IADD3 R9, P0, R19, R9, RZ ;  /* 0x0000000913097210 */ /* 0x002fca0007f1e0ff */
[----:B------:R-:W-:-:S04]  /*0b00*/  IMAD.X R13, RZ, RZ, R23, P0 ;  /* 0x000000ffff0d7224 */ /* 0x000fc800000e0617 */
[----:B------:R-:W-:-:S04]  /*0b10*/  IMAD.WIDE.U32 R4, R13, R14, RZ ;  /* 0x0000000e0d047225 */ /* 0x000fc800078e00ff */
[----:B------:R-:W-:-:S04]  /*0b20*/  IMAD.WIDE.U32 R6, P0, R9, R15, R4 ;  /* 0x0000000f09067225 */ /* 0x000fc80007800004 */
[----:B------:R-:W-:-:S04]  /*0b30*/  IMAD.WIDE.U32 R4, R9, R14, RZ ;  /* 0x0000000e09047225 */ /* 0x000fc800078e00ff */
[----:B------:R-:W-:Y:S01]  /*0b40*/  IMAD.X R9, RZ, RZ, RZ, P0 ;  /* 0x000000ffff097224 */ /* 0x000fe200000e06ff */
[----:B------:R-:W-:Y:S01]  /*0b50*/  IADD3 RZ, P0, R5, R6, RZ ;  /* 0x0000000605ff7210 */ /* 0x000fe20007f1e0ff */
[----:B------:R-:W-:-:S04]  /*0b60*/  IMAD.MOV.U32 R8, RZ, RZ, R7 ;  /* 0x000000ffff087224 */ /* 0x000fc800078e0007 */
[----:B------:R-:W-:-:S08]  /*0b70*/  IMAD.WIDE.U32.X R4, R13, R15, R8, P0 ;  /* 0x0000000f0d047225 */ /* 0x000fd000000e0408 */
.L_x_9:
[----:B------:R-:W1:Y:S01]  /*0b80*/  LDC.64 R20, c[0x0][0x640] ;  /* 0x00019000ff147b82 */ /* 0x000e620000000a00 */
[-C--:B------:R-:W-:Y:S01]  /*0b90*/  SHF.R.U64 R22, R4, R10.reuse, R5 ;  /* 0x0000000a04167219 */ /* 0x080fe20000001205 */
[----:B------:R-:W-:Y:S01]  /*0ba0*/  IMAD.MOV.U32 R4, RZ, RZ, R19 ;  /* 0x000000ffff047224 */ /* 0x000fe200078e0013 */
[----:B------:R-:W-:Y:S01]  /*0bb0*/  SHF.R.U32.HI R3, RZ, R10, R5 ;  /* 0x0000000aff037219 */ /* 0x000fe20000011605 */
[----:B------:R-:W-:Y:S01]  /*0bc0*/  IMAD.MOV.U32 R5, RZ, RZ, R23 ;  /* 0x000000ffff057224 */ /* 0x000fe200078e0017 */
[----:B------:R-:W-:Y:S01]  /*0bd0*/  IADD3 R7, P0, RZ, -R22, RZ ;  /* 0x80000016ff077210 */ /* 0x000fe20007f1e0ff */
[----:B0-----:R-:W-:Y:S02]  /*0be0*/  IMAD R23, R11, R12, R2 ;  /* 0x0000000c0b177224 */ /* 0x001fe400078e0202 */
[----:B------:R-:W0:Y:S01]  /*0bf0*/  LDC R8, c[0x0][0x618] ;  /* 0x00018600ff087b82 */ /* 0x000e220000000800 */
[----:B------:R-:W-:Y:S02]  /*0c00*/  IMAD.MOV.U32 R11, RZ, RZ, 0x1 ;  /* 0x00000001ff0b7424 */ /* 0x000fe400078e00ff */
[----:B------:R-:W-:-:S02]  /*0c10*/  IMAD.X R3, RZ, RZ, ~R3, P0 ;  /* 0x000000ffff037224 */ /* 0x000fc400000e0e03 */
[----:B------:R-:W-:-:S03]  /*0c20*/  IMAD.WIDE.U32 R4, R7, R16, R4 ;  /* 0x0000001007047225 */ /* 0x000fc600078e0004 */
[----:B------:R-:W2:Y:S01]  /*0c30*/  LDC R14, c[0x0][0x608] ;  /* 0x00018200ff0e7b82 */ /* 0x000ea20000000800 */
[----:B------:R-:W-:-:S04]  /*0c40*/  IMAD R6, R3, R16, RZ ;  /* 0x0000001003067224 */ /* 0x000fc800078e02ff */
[----:B------:R-:W-:-:S03]  /*0c50*/  IMAD R3, R7, R17, R6 ;  /* 0x0000001107037224 */ /* 0x000fc600078e0206 */
[----:B------:R-:W3:Y:S01]  /*0c60*/  LDC R18, c[0x0][0x658] ;  /* 0x00019600ff127b82 */ /* 0x000ee20000000800 */
[----:B------:R-:W-:Y:S01]  /*0c70*/  IMAD.IADD R3, R5, 0x1, R3 ;  /* 0x0000000105037824 */ /* 0x000fe200078e0203 */
[----:B-1----:R-:W-:Y:S01]  /*0c80*/  ISETP.NE.U32.AND P0, PT, R20, RZ, PT ;  /* 0x000000ff1400720c */ /* 0x002fe20003f05070 */
[----:B------:R-:W-:-:S03]  /*0c90*/  IMAD.MOV.U32 R5, RZ, RZ, -0x1 ;  /* 0xffffffffff057424 */ /* 0x000fc600078e00ff */
[----:B------:R-:W-:Y:S02]  /*0ca0*/  ISETP.NE.AND.EX P0, PT, R21, RZ, PT, P0 ;  /* 0x000000ff1500720c */ /* 0x000fe40003f05300 */
[----:B------:R-:W1:Y:S01]  /*0cb0*/  LDC R13, c[0x0][0x600] ;  /* 0x00018000ff0d7b82 */ /* 0x000e620000000800 */
[-CC-:B0-----:R-:W-:Y:S02]  /*0cc0*/  SHF.R.U64 R10, R4, R8.reuse, R3.reuse ;  /* 0x00000008040a7219 */ /* 0x181fe40000001203 */
[----:B------:R-:W-:-:S05]  /*0cd0*/  SHF.R.U32.HI R3, RZ, R8, R3 ;  /* 0x00000008ff037219 */ /* 0x000fca0000011603 */
[----:B------:R-:W0:Y:S01]  /*0ce0*/  LDC R15, c[0x0][0x648] ;  /* 0x00019200ff0f7b82 */ /* 0x000e220000000800 */
[-CC-:B--2---:R-:W-:Y:S02]  /*0cf0*/  SHF.R.U64 R19, R10, R14.reuse, R3.reuse ;  /* 0x0000000e0a137219 */ /* 0x184fe40000001203 */
[----:B------:R-:W-:-:S05]  /*0d00*/  SHF.R.U32.HI R3, RZ, R14, R3 ;  /* 0x0000000eff037219 */ /* 0x000fca0000011603 */
[----:B------:R-:W2:Y:S01]  /*0d10*/  LDC R17, c[0x0][0x638] ;  /* 0x00018e00ff117b82 */ /* 0x000ea20000000800 */
[-C--:B---3--:R-:W-:Y:S02]  /*0d20*/  SHF.L.U32 R2, R5, R18.reuse, RZ ;  /* 0x0000001205027219 */ /* 0x088fe400000006ff */
[--C-:B------:R-:W-:Y:S02]  /*0d30*/  SHF.R.U64 R12, R19, R18, R3.reuse ;  /* 0x00000012130c7219 */ /* 0x100fe40000001203 */
[----:B------:R-:W-:Y:S02]  /*0d40*/  LOP3.LUT R8, RZ, R2, RZ, 0x33, !PT ;  /* 0x00000002ff087212 */ /* 0x000fe400078e33ff */
[----:B------:R-:W-:Y:S01]  /*0d50*/  SHF.R.U32.HI R3, RZ, R18, R3 ;  /* 0x00000012ff037219 */ /* 0x000fe20000011603 */
[----:B------:R-:W3:Y:S01]  /*0d60*/  LDC R16, c[0x0][0x610] ;  /* 0x00018400ff107b82 */ /* 0x000ee20000000800 */
[----:B------:R-:W-:Y:S01]  /*0d70*/  IMAD.MOV.U32 R2, RZ, RZ, R12 ;  /* 0x000000ffff027224 */ /* 0x000fe200078e000c */
[----:B------:R-:W-:Y:S06]  /*0d80*/  @!P0 BRA `(.L_x_10) ;  /* 0x0000000000288947 */ /* 0x000fec0003800000 */
[----:B------:R-:W4:Y:S02]  /*0d90*/  LDC R7, c[0x0][0x64c] ;  /* 0x00019300ff077b82 */ /* 0x000f240000000800 */
[----:B----4-:R-:W-:-:S05]  /*0da0*/  IADD3 R7, P0, R12, R7, RZ ;  /* 0x000000070c077210 */ /* 0x010fca0007f1e0ff */
        /* <DEDUP_REMOVED lines=8> */
.L_x_10:
[----:B0-----:R-:W-:Y:S01]  /*0e30*/  SHF.R.U64 R4, R2, R15, R3 ;  /* 0x0000000f02047219 */ /* 0x001fe20000001203 */
[----:B-1----:R-:W-:Y:S01]  /*0e40*/  VIADD R5, R13, 0xffffffff ;  /* 0xffffffff0d057836 */ /* 0x002fe20000000000 */
[----:B------:R-:W-:Y:S02]  /*0e50*/  SHF.L.U32 R2, R11, R18, RZ ;  /* 0x000000120b027219 */ /* 0x000fe400000006ff */
[----:B------:R-:W-:Y:S01]  /*0e60*/  LOP3.LUT R3, R19, R8, RZ, 0xc0, !PT ;  /* 0x0000000813037212 */ /* 0x000fe200078ec0ff */
[----:B------:R-:W-:Y:S01]  /*0e70*/  IMAD.MOV R6, RZ, RZ, -R4 ;  /* 0x000000ffff067224 */ /* 0x000fe200078e0a04 */
[----:B------:R-:W-:Y:S02]  /*0e80*/  SEL R0, R0, R23, !P2 ;  /* 0x0000001700007207 */ /* 0x000fe40005000000 */
[----:B------:R-:W-:Y:S01]  /*0e90*/  LOP3.LUT R5, R10, R5, RZ, 0xc0, !PT ;  /* 0x000000050a057212 */ /* 0x000fe200078ec0ff */
[----:B------:R-:W-:Y:S01]  /*0ea0*/  IMAD R3, R2, R4, R3 ;  /* 0x0000000402037224 */ /* 0x000fe200078e0203 */
[----:B------:R-:W-:Y:S01]  /*0eb0*/  R2UR UR22, R22 ;  /* 0x00000000161672ca */ /* 0x000fe200000e0000 */
[----:B--2---:R-:W-:-:S02]  /*0ec0*/  IMAD R2, R6, R17, R12 ;  /* 0x0000001106027224 */ /* 0x004fc400078e020c */
[----:B---3--:R-:W-:Y:S02]  /*0ed0*/  IMAD R0, R3, R16, R0 ;  /* 0x0000001003007224 */ /* 0x008fe400078e0200 */
[----:B------:R-:W-:Y:S02]  /*0ee0*/  IMAD R3, R2, R13, R5 ;  /* 0x0000000d02037224 */ /* 0x000fe400078e0205 */
[----:B------:R-:W-:-:S03]  /*0ef0*/  IMAD.MOV.U32 R4, RZ, RZ, 0x1 ;  /* 0x00000001ff047424 */ /* 0x000fc600078e00ff */
[----:B------:R-:W-:Y:S02]  /*0f00*/  SEL R2, R3, R0, !P2 ;  /* 0x0000000003027207 */ /* 0x000fe40005000000 */
[----:B------:R-:W-:-:S03]  /*0f10*/  SEL R0, R0, R3, !P2 ;  /* 0x0000000300007207 */ /* 0x000fc60005000000 */
[----:B------:R1:W-:Y:S04]  /*0f20*/  STL [R1+0x88], R2 ;  /* 0x0000880201007387 */ /* 0x0003e80000100800 */
[----:B------:R1:W-:Y:S02]  /*0f30*/  STL [R1+0x8c], R0 ;  /* 0x00008c0001007387 */ /* 0x0003e40000100800 */
.L_x_8:
[----:B------:R-:W-:-:S08]  /*0f40*/  NOP ;  /* 0x0000000000007918 */ /* 0x000fd00000000000 */
[----:B------:R-:W2:Y:S02]  /*0f50*/  USETMAXREG.TRY_ALLOC.CTAPOOL UP0, 0xe8 ;  /* 0x000000e8000079c8 */ /* 0x000ea40008000600 */
[----:B--2---:R-:W-:-:S13]  /*0f60*/  PLOP3.LUT P0, PT, PT, PT, UP0, 0x80, 0x0 ;  /* 0x000000000000781c */ /* 0x004fda0003f0f008 */
[----:B------:R-:W-:Y:S05]  /*0f70*/  @!P0 BRA `(.L_x_8) ;  /* 0xfffffffc00f08947 */ /* 0x000fea000383ffff */
[----:B------:R-:W-:Y:S01]  /*0f80*/  ULDC.64 UR4, c[0x0][0x598] ;  /* 0x0001660000047ab9 */ /* 0x000fe20000000a00 */
[----:B------:R-:W-:Y:S01]  /*0f90*/  ULDC.64 UR16, c[0x0][0x208] ;  /* 0x0000820000107ab9 */ /* 0x000fe20000000a00 */
[----:B------:R-:W-:-:S04]  /*0fa0*/  ISETP.NE.U32.AND P0, PT, RZ, UR4, PT ;  /* 0x00000004ff007c0c */ /* 0x000fc8000bf05070 */
[----:B------:R-:W-:-:S13]  /*0fb0*/  ISETP.NE.AND.EX P0, PT, RZ, UR5, PT, P0 ;  /* 0x00000005ff007c0c */ /* 0x000fda000bf05300 */
[----:B------:R-:W-:Y:S05]  /*0fc0*/  @!P0 BRA `(.L_x_11) ;  /* 0x0000000000208947 */ /* 0x000fea0003800000 */
[----:B-1----:R-:W1:Y:S02]  /*0fd0*/  LDC.64 R2, c[0x0][0x598] ;  /* 0x00016600ff027b82 */ /* 0x002e640000000a00 */
[----:B-1----:R-:W2:Y:S02]  /*0fe0*/  LDG.E.64 R2, desc[UR16][R2.64] ;  /* 0x0000001002027981 */ /* 0x002ea4000c1e1b00 */
[----:B--2---:R-:W-:-:S04]  /*0ff0*/  ISETP.NE.U32.AND P0, PT, R2, RZ, PT ;  /* 0x000000ff0200720c */ /* 0x004fc80003f05070 */
[----:B------:R-:W-:-:S13]  /*1000*/  ISETP.NE.AND.EX P0, PT, R3, RZ, PT, P0 ;  /* 0x000000ff0300720c */ /* 0x000fda0003f05300 */
[----:B------:R-:W-:Y:S05]  /*1010*/  @!P0 BRA `(.L_x_11) ;  /* 0x00000000000c8947 */ /* 0x000fea0003800000 */
[----:B------:R-:W2:Y:S02]  /*1020*/  LD.E R2, desc[UR16][R2.64] ;  /* 0x0000001002027980 */ /* 0x000ea4000c101900 */
[----:B--2---:R-:W-:Y:S01]  /*1030*/  R2UR UR20, R2 ;  /* 0x00000000021472ca */ /* 0x004fe200000e0000 */
[----:B------:R-:W-:-:S14]  /*1040*/  BRA `(.L_x_12) ;  /* 0x0000000000247947 */ /* 0x000fdc0003800000 */
.L_x_11:
[----:B------:R-:W-:Y:S02]  /*1050*/  ULDC.64 UR4, c[0x0][0x588] ;  /* 0x0001620000047ab9 */ /* 0x000fe40000000a00 */
[----:B------:R-:W-:-:S04]  /*1060*/  ISETP.NE.U32.AND P0, PT, RZ, UR4, PT ;  /* 0x00000004ff007c0c */ /* 0x000fc8000bf05070 */
[----:B------:R-:W-:-:S13]  /*1070*/  ISETP.NE.AND.EX P0, PT, RZ, UR5, PT, P0 ;  /* 0x00000005ff007c0c */ /* 0x000fda000bf05300 */
[----:B------:R-:W-:Y:S05]  /*1080*/  @!P0 BRA `(.L_x_13) ;  /* 0x0000000000108947 */ /* 0x000fea0003800000 */
[----:B-1----:R-:W1:Y:S02]  /*1090*/  LDC.64 R2, c[0x0][0x588] ;  /* 0x00016200ff027b82 */ /* 0x002e640000000a00 */
[----:B-1----:R-:W2:Y:S02]  /*10a0*/  LDG.E R2, desc[UR16][R2.64] ;  /* 0x0000001002027981 */ /* 0x002ea4000c1e1900 */
[----:B--2---:R-:W-:Y:S01]  /*10b0*/  R2UR UR20, R2 ;  /* 0x00000000021472ca */ /* 0x004fe200000e0000 */
[----:B------:R-:W-:-:S14]  /*10c0*/  BRA `(.L_x_12) ;  /* 0x0000000000047947 */ /* 0x000fdc0003800000 */
.L_x_13:
[----:B------:R-:W-:-:S05]  /*10d0*/  ULDC UR20, c[0x0][0x580] ;  /* 0x0001600000147ab9 */ /* 0x000fca0000000800 */
.L_x_12:
[----:B------:R-:W-:Y:S02]  /*10e0*/  ULDC.64 UR4, c[0x0][0x5a0] ;  /* 0x0001680000047ab9 */ /* 0x000fe40000000a00 */
        /* <DEDUP_REMOVED lines=11> */
.L_x_14:
        /* <DEDUP_REMOVED lines=8> */
.L_x_16:
[----:B------:R-:W-:-:S05]  /*1220*/  ULDC UR19, c[0x0][0x584] ;  /* 0x0001610000137ab9 */ /* 0x000fca0000000800 */
.L_x_15:
[----:B------:R-:W-:-:S13]  /*1230*/  LOP3.LUT P0, RZ, R4, 0xff, RZ, 0xc0, !PT ;  /* 0x000000ff04ff7812 */ /* 0x000fda000780c0ff */
[----:B------:R-:W-:Y:S05]  /*1240*/  @!P0 EXIT ;  /* 0x000000000000894d */ /* 0x000fea0003800000 */
[----:B------:R-:W-:Y:S01]  /*1250*/  ULDC UR4, c[0x0][0x28c] ;  /* 0x0000a30000047ab9 */ /* 0x000fe20000000800 */
[----:B------:R-:W-:Y:S02]  /*1260*/  ULOP3.LUT UR21, UR13, 0x1, URZ, 0xfc, !UPT ;  /* 0x000000010d157892 */ /* 0x000fe4000f8efc3f */
[----:B------:R-:W-:-:S04]  /*1270*/  UIADD3 UR4, UR4, 0x3f, URZ ;  /* 0x0000003f04047890 */ /* 0x000fc8000fffe03f */
[----:B------:R-:W-:-:S04]  /*1280*/  USHF.R.S32.HI UR5, URZ, 0x1f, UR4 ;  /* 0x0000001f3f057899 */ /* 0x000fc80008011404 */
[----:B------:R-:W-:-:S03]  /*1290*/  ULEA.HI UR5, UR5, UR4, URZ, 0x6 ;  /* 0x0000000405057291 */ /* 0x000fc6000f8f303f */
[----:B------:R-:W-:Y:S01]  /*12a0*/  UMOV UR4, URZ ;  /* 0x0000003f00047c82 */ /* 0x000fe20008000000 */
[----:B------:R-:W-:-:S03]  /*12b0*/  USHF.R.S32.HI UR12, URZ, 0x6, UR5 ;  /* 0x000000063f0c7899 */ /* 0x000fc60008011405 */
[----:B------:R-:W-:-:S09]  /*12c0*/  UMOV UR5, URZ ;  /* 0x0000003f00057c82 */ /* 0x000fd20008000000 */
.L_x_299:
[----:B-1----:R-:W1:Y:S01]  /*12d0*/  S2R R0, SR_TID.X ;  /* 0x0000000000007919 */ /* 0x002e620000002100 */
[----:B--2---:R-:W2:Y:S01]  /*12e0*/  S2UR UR11, SR_CgaCtaId ;  /* 0x00000000000b79c3 */ /* 0x004ea20000008800 */
[----:B------:R-:W-:Y:S01]  /*12f0*/  UMOV UR14, 0x400 ;  /* 0x00000400000e7882 */ /* 0x000fe20000000000 */
[----:B------:R-:W-:Y:S01]  /*1300*/  UMOV UR6, URZ ;  /* 0x0000003f00067c82 */ /* 0x000fe20008000000 */
[----:B------:R-:W-:Y:S01]  /*1310*/  STL [R1+0x74], RZ ;  /* 0x000074ff01007387 */ /* 0x000fe20000100800 */
[----:B------:R-:W-:Y:S01]  /*1320*/  UMOV UR7, URZ ;  /* 0x0000003f00077c82 */ /* 0x000fe20008000000 */
[----:B------:R-:W-:Y:S01]  /*1330*/  UMOV UR8, URZ ;  /* 0x0000003f00087c82 */ /* 0x000fe20008000000 */
[----:B------:R-:W-:Y:S01]  /*1340*/  UMOV UR18, UR5 ;  /* 0x0000000500127c82 */ /* 0x000fe20008000000 */
[----:B------:R-:W-:Y:S01]  /*1350*/  STL [R1+0x70], RZ ;  /* 0x000070ff01007387 */ /* 0x000fe20000100800 */
[----:B---3--:R-:W3:Y:S01]  /*1360*/  LDC R2, c[0x0][0x28c] ;  /* 0x0000a300ff027b82 */ /* 0x008ee20000000800 */
[----:B------:R-:W-:-:S02]  /*1370*/  CS2R R4, SRZ ;  /* 0x0000000000047805 */ /* 0x000fc4000001ff00 */
[----:B------:R-:W-:Y:S01]  /*1380*/  CS2R R6, SRZ ;  /* 0x0000000000067805 */ /* 0x000fe2000001ff00 */
[----:B------:R-:W-:Y:S01]  /*1390*/  STL [R1+0x6c], RZ ;  /* 0x00006cff01007387 */ /* 0x000fe20000100800 */
[----:B------:R-:W-:Y:S02]  /*13a0*/  CS2R R8, SRZ ;  /* 0x0000000000087805 */ /* 0x000fe4000001ff00 */
[----:B------:R-:W-:Y:S02]  /*13b0*/  CS2R R10, SRZ ;  /* 0x00000000000a7805 */ /* 0x000fe4000001ff00 */
[----:B------:R-:W-:Y:S01]  /*13c0*/  CS2R R12, SRZ ;  /* 0x00000000000c7805 */ /* 0x000fe2000001ff00 */
[----:B------:R-:W-:Y:S01]  /*13d0*/  STL [R1+0x68], RZ ;  /* 0x000068ff01007387 */ /* 0x000fe20000100800 */
[----:B------:R-:W-:Y:S02]  /*13e0*/  CS2R R14, SRZ ;  /* 0x00000000000e7805 */ /* 0x000fe4000001ff00 */
[----:B------:R-:W-:-:S02]  /*13f0*/  CS2R R16, SRZ ;  /* 0x0000000000107805 */ /* 0x000fc4000001ff00 */
[----:B0-----:R-:W-:Y:S01]  /*1400*/  CS2R R18, SRZ ;  /* 0x0000000000127805 */ /* 0x001fe2000001ff00 */
[----:B------:R-:W-:Y:S01]  /*1410*/  STL [R1+0x64], RZ ;  /* 0x000064ff01007387 */ /* 0x000fe20000100800 */
[----:B------:R-:W-:Y:S02]  /*1420*/  CS2R R20, SRZ ;  /* 0x0000000000147805 */ /* 0x000fe4000001ff00 */
[----:B------:R-:W-:Y:S02]  /*1430*/  CS2R R22, SRZ ;  /* 0x0000000000167805 */ /* 0x000fe4000001ff00 */
[----:B------:R-:W-:Y:S01]  /*1440*/  CS2R R152, SRZ ;  /* 0x0000000000987805 */ /* 0x000fe2000001ff00 */
[----:B------:R-:W-:Y:S01]  /*1450*/  STL [R1+0x60], RZ ;  /* 0x000060ff01007387 */ /* 0x000fe20000100800 */
[----:B--2---:R-:W-:Y:S01]  /*1460*/  ULEA UR14, UR11, UR14, 0x18 ;  /* 0x0000000e0b0e7291 */ /* 0x004fe2000f8ec03f */
[----:B------:R-:W-:Y:S02]  /*1470*/  CS2R R154, SRZ ;  /* 0x00000000009a7805 */ /* 0x000fe4000001ff00 */
[----:B------:R-:W-:Y:S01]  /*1480*/  CS2R R156, SRZ ;  /* 0x00000000009c7805 */ /* 0x000fe2000001ff00 */
[----:B------:R-:W-:Y:S01]  /*1490*/  STL [R1+0x5c], RZ ;  /* 0x00005cff01007387 */ /* 0x000fe20000100800 */
[----:B------:R-:W-:-:S02]  /*14a0*/  CS2R R158, SRZ ;  /* 0x00000000009e7805 */ /* 0x000fc4000001ff00 */
[----:B------:R-:W-:Y:S02]  /*14b0*/  CS2R R160, SRZ ;  /* 0x0000000000a07805 */ /* 0x000fe4000001ff00 */
[----:B------:R-:W-:Y:S02]  /*14c0*/  CS2R R162, SRZ ;  /* 0x0000000000a27805 */ /* 0x000fe4000001ff00 */
[----:B-1----:R-:W-:Y:S01]  /*14d0*/  LOP3.LUT R0, R0, 0x80, RZ, 0xc0, !PT ;  /* 0x0000008000007812 */ /* 0x002fe200078ec0ff */
[----:B------:R-:W-:Y:S01]  /*14e0*/  STL [R1+0x58], RZ ;  /* 0x000058ff01007387 */ /* 0x000fe20000100800 */
[----:B---3--:R-:W-:Y:S02]  /*14f0*/  ISETP.GE.AND P0, PT, R2, 0x1, PT ;  /* 0x000000010200780c */ /* 0x008fe40003f06270 */
[----:B------:R-:W-:Y:S02]  /*1500*/  CS2R R2, SRZ ;  /* 0x0000000000027805 */ /* 0x000fe4000001ff00 */
[----:B------:R-:W-:Y:S01]  /*1510*/  SHF.R.U32.HI R0, RZ, 0x7, R0 ;  /* 0x00000007ff007819 */ /* 0x000fe20000011600 */
[----:B------:R-:W-:Y:S01]  /*1520*/  STL [R1+0x54], RZ ;  /* 0x000054ff01007387 */ /* 0x000fe20000100800 */
[----:B------:R-:W-:-:S02]  /*1530*/  CS2R R164, SRZ ;  /* 0x0000000000a47805 */ /* 0x000fc4000001ff00 */
[----:B------:R-:W-:Y:S02]  /*1540*/  CS2R R166, SRZ ;  /* 0x0000000000a67805 */ /* 0x000fe4000001ff00 */
[----:B------:R-:W-:Y:S01]  /*1550*/  CS2R R168, SRZ ;  /* 0x0000000000a87805 */ /* 0x000fe2000001ff00 */
[----:B------:R-:W-:Y:S01]  /*1560*/  STL [R1+0x50], RZ ;  /* 0x000050ff01007387 */ /* 0x000fe20000100800 */
[----:B------:R-:W-:Y:S02]  /*1570*/  CS2R R170, SRZ ;  /* 0x0000000000aa7805 */ /* 0x000fe4000001ff00 */
[----:B------:R-:W-:Y:S02]  /*1580*/  CS2R R172, SRZ ;  /* 0x0000000000ac7805 */ /* 0x000fe4000001ff00 */
[----:B------:R-:W-:Y:S01]  /*1590*/  CS2R R174, SRZ ;  /* 0x0000000000ae7805 */ /* 0x000fe2000001ff00 */
[----:B------:R-:W0:Y:S01]  /*15a0*/  SHFL.IDX PT, R0, R0, RZ, 0x1f ;  /* 0x00001fff00007589 */ /* 0x000e2200000e0000 */
[----:B------:R-:W-:-:S02]  /*15b0*/  CS2R R176, SRZ ;  /* 0x0000000000b07805 */ /* 0x000fc4000001ff00 */
[----:B------:R-:W-:Y:S02]  /*15c0*/  CS2R R178, SRZ ;  /* 0x0000000000b27805 */ /* 0x000fe4000001ff00 */
[----:B------:R-:W-:Y:S01]  /*15d0*/  CS2R R180, SRZ ;  /* 0x0000000000b47805 */ /* 0x000fe2000001ff00 */
[----:B------:R1:W-:Y:S01]  /*15e0*/  STL [R1+0x4c], RZ ;  /* 0x00004cff01007387 */ /* 0x0003e20000100800 */
[----:B------:R-:W-:Y:S02]  /*15f0*/  CS2R R182, SRZ ;  /* 0x0000000000b67805 */ /* 0x000fe4000001ff00 */
[----:B------:R-:W-:Y:S02]  /*1600*/  CS2R R184, SRZ ;  /* 0x0000000000b87805 */ /* 0x000fe4000001ff00 */
[----:B------:R-:W-:Y:S01]  /*1610*/  CS2R R186, SRZ ;  /* 0x0000000000ba7805 */ /* 0x000fe2000001ff00 */
[----:B------:R1:W-:Y:S01]  /*1620*/  STL [R1+0x48], RZ ;  /* 0x000048ff01007387 */ /* 0x0003e20000100800 */
        /* <DEDUP_REMOVED lines=14> */
[----:B------:R-:W-:Y:S02]  /*1710*/  CS2R R210, SRZ ;  /* 0x0000000000d27805 */ /* 0x000fe4000001ff00 */
[----:B0-----:R-:W-:Y:S01]  /*1720*/  R2UR UR9, R0 ;  /* 0x00000000000972ca */ /* 0x001fe200000e0000 */
[----:B------:R1:W-:Y:S01]  /*1730*/  STL [R1+0x38], RZ ;  /* 0x000038ff01007387 */ /* 0x0003e20000100800 */
[----:B------:R-:W-:Y:S01]  /*1740*/  IMAD.MOV.U32 R0, RZ, RZ, RZ ;  /* 0x000000ffff007224 */ /* 0x000fe200078e00ff */
[----:B------:R-:W-:-:S02]  /*1750*/  CS2R R212, SRZ ;  /* 0x0000000000d47805 */ /* 0x000fc4000001ff00 */
[----:B------:R-:W-:Y:S01]  /*1760*/  CS2R R214, SRZ ;  /* 0x0000000000d67805 */ /* 0x000fe2000001ff00 */
[----:B------:R1:W-:Y:S01]  /*1770*/  STL [R1+0x34], RZ ;  /* 0x000034ff01007387 */ /* 0x0003e20000100800 */
[----:B------:R-:W-:Y:S02]  /*1780*/  CS2R R216, SRZ ;  /* 0x0000000000d87805 */ /* 0x000fe4000001ff00 */
[----:B------:R-:W-:Y:S02]  /*1790*/  CS2R R218, SRZ ;  /* 0x0000000000da7805 */ /* 0x000fe4000001ff00 */
[----:B------:R-:W-:Y:S01]  /*17a0*/  CS2R R220, SRZ ;  /* 0x0000000000dc7805 */ /* 0x000fe2000001ff00 */
[----:B------:R1:W-:Y:S01]  /*17b0*/  STL [R1+0x30], RZ ;  /* 0x000030ff01007387 */ /* 0x0003e20000100800 */
[----:B------:R-:W-:Y:S02]  /*17c0*/  CS2R R222, SRZ ;  /* 0x0000000000de7805 */ /* 0x000fe4000001ff00 */
[----:B------:R-:W-:Y:S01]  /*17d0*/  CS2R R224, SRZ ;  /* 0x0000000000e07805 */ /* 0x000fe2000001ff00 */
[----:B------:R-:W-:Y:S01]  /*17e0*/  IMAD.MOV.U32 R226, RZ, RZ, RZ ;  /* 0x000000ffffe27224 */ /* 0x000fe200078e00ff */
[----:B------:R1:W-:Y:S01]  /*17f0*/  STL [R1+0x2c], RZ ;  /* 0x00002cff01007387 */ /* 0x0003e20000100800 */
[----:B------:R-:W-:Y:S01]  /*1800*/  ULEA.HI UR10, UR9, UR9, URZ, 0x1 ;  /* 0x00000009090a7291 */ /* 0x000fe2000f8f083f */
[----:B------:R-:W-:Y:S01]  /*1810*/  IMAD.U32 R227, RZ, RZ, UR4 ;  /* 0x00000004ffe37e24 */ /* 0x000fe2000f8e00ff */
[----:B------:R-:W-:Y:S01]  /*1820*/  CS2R R24, SRZ ;  /* 0x0000000000187805 */ /* 0x000fe2000001ff00 */
[----:B------:R1:W-:Y:S01]  /*1830*/  STL [R1+0x28], RZ ;  /* 0x000028ff01007387 */ /* 0x0003e20000100800 */
[----:B------:R-:W-:Y:S01]  /*1840*/  ULOP3.LUT UR10, UR10, 0xffffe, URZ, 0xc0, !UPT ;  /* 0x000ffffe0a0a7892 */ /* 0x000fe2000f8ec03f */
[----:B------:R-:W-:-:S02]  /*1850*/  CS2R R26, SRZ ;  /* 0x00000000001a7805 */ /* 0x000fc4000001ff00 */
[----:B------:R-:W-:Y:S01]  /*1860*/  CS2R R28, SRZ ;  /* 0x00000000001c7805 */ /* 0x000fe2000001ff00 */
[----:B------:R1:W-:Y:S01]  /*1870*/  STL [R1+0x24], RZ ;  /* 0x000024ff01007387 */ /* 0x0003e20000100800 */
[----:B------:R-:W-:Y:S01]  /*1880*/  UIADD3 UR10, UR9, -UR10, URZ ;  /* 0x8000000a090a7290 */ /* 0x000fe2000fffe03f */
[----:B----4-:R-:W-:Y:S02]  /*1890*/  CS2R R30, SRZ ;  /* 0x00000000001e7805 */ /* 0x010fe4000001ff00 */
[----:B------:R-:W-:Y:S01]  /*18a0*/  CS2R R32, SRZ ;  /* 0x0000000000207805 */ /* 0x000fe2000001ff00 */
[----:B------:R1:W-:Y:S01]  /*18b0*/  STL [R1+0x20], RZ ;  /* 0x000020ff01007387 */ /* 0x0003e20000100800 */
[----:B------:R-:W-:Y:S01]  /*18c0*/  ULEA UR10, UR10, UR14, 0xc ;  /* 0x0000000e0a0a7291 */ /* 0x000fe2000f8e603f */
[----:B------:R-:W-:Y:S02]  /*18d0*/  CS2R R34, SRZ ;  /* 0x0000000000227805 */ /* 0x000fe4000001ff00 */
[----:B------:R-:W-:Y:S01]  /*18e0*/  CS2R R36, SRZ ;  /* 0x0000000000247805 */ /* 0x000fe2000001ff00 */
[----:B------:R1:W-:Y:S01]  /*18f0*/  STL [R1+0x1c], RZ ;  /* 0x00001cff01007387 */ /* 0x0003e20000100800 */
[----:B------:R-:W-:Y:S01]  /*1900*/  UIADD3 UR10, UR10, 0x100, URZ ;  /* 0x000001000a0a7890 */ /* 0x000fe2000fffe03f */
[----:B------:R-:W-:-:S02]  /*1910*/  CS2R R38, SRZ ;  /* 0x0000000000267805 */ /* 0x000fc4000001ff00 */
[----:B------:R-:W-:Y:S01]  /*1920*/  CS2R R40, SRZ ;  /* 0x0000000000287805 */ /* 0x000fe2000001ff00 */
[----:B------:R1:W-:Y:S01]  /*1930*/  STL [R1+0x18], RZ ;  /* 0x000018ff01007387 */ /* 0x0003e20000100800 */
[----:B------:R-:W-:Y:S01]  /*1940*/  USHF.R.U32.HI UR10, URZ, 0x4, UR10 ;  /* 0x000000043f0a7899 */ /* 0x000fe2000801160a */
[----:B------:R-:W-:Y:S02]  /*1950*/  CS2R R42, SRZ ;  /* 0x00000000002a7805 */ /* 0x000fe4000001ff00 */
[----:B------:R-:W-:Y:S01]  /*1960*/  CS2R R44, SRZ ;  /* 0x00000000002c7805 */ /* 0x000fe2000001ff00 */
[----:B------:R1:W-:Y:S01]  /*1970*/  STL [R1+0x14], RZ ;  /* 0x000014ff01007387 */ /* 0x0003e20000100800 */
[----:B------:R-:W-:Y:S01]  /*1980*/  ULOP3.LUT UR15, UR10, 0x3fff, URZ, 0xc0, !UPT ;  /* 0x00003fff0a0f7892 */ /* 0x000fe2000f8ec03f */
        /* <DEDUP_REMOVED lines=18> */
[----:B------:R1:W-:Y:S01]  /*1ab0*/  STL [R1], RZ ;  /* 0x000000ff01007387 */ /* 0x0003e20000100800 */
[----:B------:R-:W-:-:S02]  /*1ac0*/  CS2R R74, SRZ ;  /* 0x00000000004a7805 */ /* 0x000fc4000001ff00 */
[----:B------:R-:W-:Y:S02]  /*1ad0*/  CS2R R76, SRZ ;  /* 0x00000000004c7805 */ /* 0x000fe4000001ff00 */
[----:B------:R-:W-:Y:S02]  /*1ae0*/  CS2R R78, SRZ ;  /* 0x00000000004e7805 */ /* 0x000fe4000001ff00 */
[----:B------:R-:W-:Y:S02]  /*1af0*/  CS2R R80, SRZ ;  /* 0x0000000000507805 */ /* 0x000fe4000001ff00 */
[----:B------:R-:W-:Y:S02]  /*1b00*/  CS2R R82, SRZ ;  /* 0x0000000000527805 */ /* 0x000fe4000001ff00 */
[----:B------:R-:W-:Y:S02]  /*1b10*/  CS2R R84, SRZ ;  /* 0x0000000000547805 */ /* 0x000fe4000001ff00 */
        /* <DEDUP_REMOVED lines=32> */
[----:B------:R-:W-:Y:S01]  /*1d20*/  CS2R R150, SRZ ;  /* 0x0000000000967805 */ /* 0x000fe2000001ff00 */
[----:B-1----:R-:W-:Y:S06]  /*1d30*/  @!P0 BRA `(.L_x_17) ;  /* 0x0000001000688947 */ /* 0x002fec0003800000 */
[----:B------:R-:W-:-:S06]  /*1d40*/  UISETP.NE.AND UP0, UPT, UR21, 0x3, UPT ;  /* 0x000000031500788c */ /* 0x000fcc000bf05270 */
[----:B------:R-:W-:-:S13]  /*1d50*/  PLOP3.LUT P1, PT, PT, PT, UP0, 0x80, 0x0 ;  /* 0x000000000000781c */ /* 0x000fda0003f2f008 */
[----:B------:R-:W-:Y:S05]  /*1d60*/  @!P1 BRA `(.L_x_18) ;  /* 0x0000000000049947 */ /* 0x000fea0003800000 */
[----:B------:R-:W-:Y:S01]  /*1d70*/  BPT.TRAP 0x1 ;  /* 0x000000040000795c */ /* 0x000fe20000300000 */
.L_x_18:
[----:B------:R-:W-:Y:S01]  /*1d80*/  ULEA UR6, UR5, UR14, 0x3 ;  /* 0x0000000e05067291 */ /* 0x000fe2000f8e183f */
[----:B------:R-:W-:-:S05]  /*1d90*/  IMAD.U32 R0, RZ, RZ, UR4 ;  /* 0x00000004ff007e24 */ /* 0x000fca000f8e00ff */
[----:B------:R-:W-:-:S04]  /*1da0*/  SHF.L.U32 R0, R0, 0x1f, RZ ;  /* 0x0000001f00007819 */ /* 0x000fc800000006ff */
[----:B------:R0:W1:Y:S01]  /*1db0*/  SYNCS.PHASECHK.TRANS64.TRYWAIT P0, [UR6], R0 ;  /* 0x00000000ff0075a7 */ /* 0x0000620008000146 */
[----:B------:R-:W-:Y:S05]  /*1dc0*/  @!P1 BRA `(.L_x_19) ;  /* 0x0000000000049947 */ /* 0x000fea0003800000 */
[----:B------:R-:W-:Y:S01]  /*1dd0*/  BPT.TRAP 0x1 ;  /* 0x000000040000795c */ /* 0x000fe20000300000 */
.L_x_19:
[----:B-1----:R-:W-:Y:S05]  /*1de0*/  @P0 BRA `(.L_x_20) ;  /* 0x0000000000080947 */ /* 0x002fea0003800000 */
[----:B------:R-:W1:Y:S02]  /*1df0*/  SYNCS.PHASECHK.TRANS64.TRYWAIT P0, [UR6], R0 ;  /* 0x00000000ff0075a7 */ /* 0x000e640008000146 */
[----:B-1----:R-:W-:Y:S05]  /*1e00*/  @!P0 BRA `(.L_x_21) ;  /* 0x000000e400348947 */ /* 0x002fea0003800000 */
.L_x_20:
[----:B------:R-:W-:Y:S01]  /*1e10*/  UIADD3 UR6, UR14, 0x6100, URZ ;  /* 0x000061000e067890 */ /* 0x000fe2000fffe03f */
[----:B------:R-:W-:Y:S01]  /*1e20*/  WARPGROUP.ARRIVE ;  /* 0x00000000000079c5 */ /* 0x000fe20000000000 */
[----:B------:R-:W-:Y:S01]  /*1e30*/  ULOP3.LUT UR8, UR15, 0x10000, URZ, 0xfc, !UPT ;  /* 0x000100000f087892 */ /* 0x000fe2000f8efc3f */
[----:B------:R2:W-:Y:S01]  /*1e40*/  STL [R1+0x74], RZ ;  /* 0x000074ff01007387 */ /* 0x0005e20000100800 */
[----:B------:R-:W-:Y:S01]  /*1e50*/  USHF.R.U32.HI UR6, URZ, 0x4, UR6 ;  /* 0x000000043f067899 */ /* 0x000fe20008011606 */
[----:B01----:R-:W-:Y:S01]  /*1e60*/  IMAD.MOV.U32 R0, RZ, RZ, RZ ;  /* 0x000000ffff007224 */ /* 0x003fe200078e00ff */
[----:B------:R-:W-:Y:S01]  /*1e70*/  ULEA UR8, UR5, UR8, 0x9 ;  /* 0x0000000805087291 */ /* 0x000fe2000f8e483f */
[----:B------:R2:W-:Y:S01]  /*1e80*/  STL [R1+0x70], RZ ;  /* 0x000070ff01007387 */ /* 0x0005e20000100800 */
[----:B------:R-:W-:Y:S01]  /*1e90*/  ULOP3.LUT UR6, UR6, 0x3fff, URZ, 0xc0, !UPT ;  /* 0x00003fff06067892 */ /* 0x000fe2000f8ec03f */
[----:B------:R-:W-:Y:S01]  /*1ea0*/  CS2R R2, SRZ ;  /* 0x0000000000027805 */ /* 0x000fe2000001ff00 */
[----:B------:R-:W-:Y:S01]  /*1eb0*/  UMOV UR9, 0x80000020 ;  /* 0x8000002000097882 */ /* 0x000fe20000000000 */
[----:B------:R-:W-:Y:S01]  /*1ec0*/  UMOV UR11, 0x80000020 ;  /* 0x80000020000b7882 */ /* 0x000fe20000000000 */
[----:B------:R-:W-:Y:S01]  /*1ed0*/  ULOP3.LUT UR6, UR6, 0x10000, URZ, 0xfc, !UPT ;  /* 0x0001000006067892 */ /* 0x000fe2000f8efc3f */
[----:B------:R2:W-:Y:S01]  /*1ee0*/  STL [R1+0x6c], RZ ;  /* 0x00006cff01007387 */ /* 0x0005e20000100800 */
[----:B------:R-:W-:Y:S01]  /*1ef0*/  ULDC UR7, c[0x0][0x50c] ;  /* 0x0001430000077ab9 */ /* 0x000fe20000000800 */
[----:B------:R-:W-:Y:S01]  /*1f00*/  CS2R R4, SRZ ;  /* 0x0000000000047805 */ /* 0x000fe2000001ff00 */
[----:B------:R-:W-:Y:S01]  /*1f10*/  ULEA UR10, UR5, UR6, 0xa ;  /* 0x00000006050a7291 */ /* 0x000fe2000f8e503f */
[----:B------:R2:W-:Y:S01]  /*1f20*/  STL [R1+0x68], RZ ;  /* 0x000068ff01007387 */ /* 0x0005e20000100800 */
[----:B------:R-:W-:Y:S01]  /*1f30*/  UISETP.NE.AND UP0, UPT, UR7, 0x2, UPT ;  /* 0x000000020700788c */ /* 0x000fe2000bf05270 */
[----:B------:R-:W-:Y:S01]  /*1f40*/  CS2R R6, SRZ ;  /* 0x0000000000067805 */ /* 0x000fe2000001ff00 */
[----:B------:R-:W-:Y:S01]  /*1f50*/  UMOV UR6, 0x2 ;  /* 0x0000000200067882 */ /* 0x000fe20000000000 */
[----:B------:R2:W-:Y:S01]  /*1f60*/  STL [R1+0x64], RZ ;  /* 0x000064ff01007387 */ /* 0x0005e20000100800 */
[----:B------:R-:W-:Y:S01]  /*1f70*/  USEL UR7, URZ, 0x1, UP0 ;  /* 0x000000013f077887 */ /* 0x000fe20008000000 */
[----:B------:R-:W-:-:S02]  /*1f80*/  CS2R R8, SRZ ;  /* 0x0000000000087805 */ /* 0x000fc4000001ff00 */
[----:B------:R-:W-:Y:S01]  /*1f90*/  CS2R R10, SRZ ;  /* 0x00000000000a7805 */ /* 0x000fe2000001ff00 */
[----:B------:R-:W-:Y:S01]  /*1fa0*/  QGMMA.64x256x32.F32.E5M2.E5M2 R24, gdesc[UR8], RZ, !UPT ;  /* 0x03e00000081879f3 */ /* 0x000fe2000c7038ff */
[----:B------:R2:W-:Y:S01]  /*1fb0*/  STL [R1+0x60], RZ ;  /* 0x000060ff01007387 */ /* 0x0005e20000100800 */
[----:B------:R-:W-:Y:S01]  /*1fc0*/  UIADD3 UR8, UR8, 0x2, URZ ;  /* 0x0000000208087890 */ /* 0x000fe2000fffe03f */
[----:B------:R-:W-:Y:S01]  /*1fd0*/  ISETP.NE.AND P0, PT, RZ, UR7, PT ;  /* 0x00000007ff007c0c */ /* 0x000fe2000bf05270 */
[----:B------:R-:W-:Y:S01]  /*1fe0*/  UIADD3 UR10, UR10, 0x2, URZ ;  /* 0x000000020a0a7890 */ /* 0x000fe2000fffe03f */
[----:B------:R2:W-:Y:S01]  /*1ff0*/  STL [R1+0x5c], RZ ;  /* 0x00005cff01007387 */ /* 0x0005e20000100800 */
[----:B------:R-:W-:Y:S01]  /*2000*/  UMOV UR9, 0x80000020 ;  /* 0x8000002000097882 */ /* 0x000fe20000000000 */
[----:B------:R-:W-:Y:S01]  /*2010*/  UMOV UR11, 0x80000020 ;  /* 0x80000020000b7882 */ /* 0x000fe20000000000 */
        /* <DEDUP_REMOVED lines=58> */
[----:B------:R-:W-:-:S03]  /*23c0*/  IMAD.MOV.U32 R226, RZ, RZ, RZ ;  /* 0x000000ffffe27224 */ /* 0x000fc600078e00ff */
[----:B------:R2:W-:Y:S04]  /*23d0*/  STL [R1+0x1c], RZ ;  /* 0x00001cff01007387 */ /* 0x0005e80000100800 */
[----:B------:R2:W-:Y:S04]  /*23e0*/  STL [R1+0x18], RZ ;  /* 0x000018ff01007387 */ /* 0x0005e80000100800 */
[----:B------:R2:W-:Y:S04]  /*23f0*/  STL [R1+0x14], RZ ;  /* 0x000014ff01007387 */ /* 0x0005e80000100800 */
[----:B------:R2:W-:Y:S04]  /*2400*/  STL [R1+0x10], RZ ;  /* 0x000010ff01007387 */ /* 0x0005e80000100800 */
[----:B------:R2:W-:Y:S04]  /*2410*/  STL [R1+0xc], RZ ;  /* 0x00000cff01007387 */ /* 0x0005e80000100800 */
[----:B------:R2:W-:Y:S04]  /*2420*/  STL [R1+0x8], RZ ;  /* 0x000008ff01007387 */ /* 0x0005e80000100800 */
[----:B------:R2:W-:Y:S04]  /*2430*/  STL [R1+0x4], RZ ;  /* 0x000004ff01007387 */ /* 0x0005e80000100800 */
[----:B------:R2:W-:Y:S01]  /*2440*/  STL [R1], RZ ;  /* 0x000000ff01007387 */ /* 0x0005e20000100800 */
[----:B------:R-:W-:Y:S01]  /*2450*/  QGMMA.64x256x32.F32.E5M2.E5M2 R24, gdesc[UR8], R24, gsb0 ;  /* 0x03e00000081879f3 */ /* 0x000fe20008003818 */
[----:B------:R-:W-:Y:S05]  /*2460*/  @!P0 BRA `(.L_x_22) ;  /* 0x0000000800808947 */ /* 0x000fea0003800000 */
[----:B------:R-:W-:Y:S02]  /*2470*/  WARPGROUP.DEPBAR.LE gsb0, 0x0 ;  /* 0x00008000000079c5 */ /* 0x000fe40000010000 */
[----:B------:R-:W-:-:S01]  /*2480*/  FADD R227, RZ, R122 ;  /* 0x0000007affe37221 */ /* 0x000fc20000000000 */
[----:B------:R-:W-:Y:S01]  /*2490*/  FADD R226, RZ, R24 ;  /* 0x00000018ffe27221 */ /* 0x000fe20000000000 */
[----:B------:R-:W-:-:S01]  /*24a0*/  FADD R225, RZ, R25 ;  /* 0x00000019ffe17221 */ /* 0x000fc20000000000 */
[----:B------:R-:W-:Y:S01]  /*24b0*/  FADD R224, RZ, R26 ;  /* 0x0000001affe07221 */ /* 0x000fe20000000000 */
[----:B------:R-:W-:-:S01]  /*24c0*/  FADD R223, RZ, R27 ;  /* 0x0000001bffdf7221 */ /* 0x000fc20000000000 */
[----:B------:R0:W-:Y:S01]  /*24d0*/  STL [R1], R227 ;  /* 0x000000e301007387 */ /* 0x0001e20000100800 */
[----:B------:R-:W-:-:S01]  /*24e0*/  FADD R222, RZ, R28 ;  /* 0x0000001cffde7221 */ /* 0x000fc20000000000 */
[----:B------:R-:W-:Y:S01]  /*24f0*/  FADD R221, RZ, R29 ;  /* 0x0000001dffdd7221 */ /* 0x000fe20000000000 */
[----:B------:R-:W-:-:S01]  /*2500*/  FADD R220, RZ, R30 ;  /* 0x0000001effdc7221 */ /* 0x000fc20000000000 */
[----:B------:R-:W-:Y:S01]  /*2510*/  FADD R219, RZ, R31 ;  /* 0x0000001fffdb7221 */ /* 0x000fe20000000000 */
[----:B------:R-:W-:-:S01]  /*2520*/  FADD R218, RZ, R32 ;  /* 0x00000020ffda7221 */ /* 0x000fc20000000000 */
[----:B------:R-:W-:Y:S01]  /*2530*/  FADD R217, RZ, R33 ;  /* 0x00000021ffd97221 */ /* 0x000fe20000000000 */
[----:B------:R-:W-:-:S01]  /*2540*/  FADD R216, RZ, R34 ;  /* 0x00000022ffd87221 */ /* 0x000fc20000000000 */
[----:B------:R-:W-:Y:S01]  /*2550*/  FADD R215, RZ, R35 ;  /* 0x00000023ffd77221 */ /* 0x000fe20000000000 */
[----:B------:R-:W-:-:S01]  /*2560*/  FADD R214, RZ, R36 ;  /* 0x00000024ffd67221 */ /* 0x000fc20000000000 */
[----:B0-----:R-:W-:Y:S01]  /*2570*/  FADD R227, RZ, R123 ;  /* 0x0000007bffe37221 */ /* 0x001fe20000000000 */
[----:B------:R-:W-:-:S01]  /*2580*/  FADD R213, RZ, R37 ;  /* 0x00000025ffd57221 */ /* 0x000fc20000000000 */
[----:B------:R-:W-:Y:S01]  /*2590*/  FADD R212, RZ, R38 ;  /* 0x00000026ffd47221 */ /* 0x000fe20000000000 */
[----:B------:R-:W-:-:S01]  /*25a0*/  FADD R211, RZ, R39 ;  /* 0x00000027ffd37221 */ /* 0x000fc20000000000 */
[----:B------:R-:W-:Y:S01]  /*25b0*/  FADD R210, RZ, R40 ;  /* 0x00000028ffd27221 */ /* 0x000fe20000000000 */
[----:B------:R0:W-:Y:S01]  /*25c0*/  STL [R1+0x4], R227 ;  /* 0x000004e301007387 */ /* 0x0001e20000100800 */
        /* <DEDUP_REMOVED lines=93> */
[----:B------:R-:W-:Y:S01]  /*2ba0*/  UMOV UR6, URZ ;  /* 0x0000003f00067c82 */ /* 0x000fe20008000000 */
[----:B0-----:R-:W-:-:S05]  /*2bb0*/  FADD R227, RZ, R130 ;  /* 0x00000082ffe37221 */ /* 0x001fca0000000000 */
[----:B------:R0:W-:Y:S02]  /*2bc0*/  STL [R1+0x20], R227 ;  /* 0x000020e301007387 */ /* 0x0001e40000100800 */
        /* <DEDUP_REMOVED lines=42> */
.L_x_22:
[----:B------:R-:W-:-:S04]  /*2e70*/  UIADD3 UR18, UR5, 0x1, URZ ;  /* 0x0000000105127890 */ /* 0x000fc8000fffe03f */
[----:B------:R-:W-:-:S04]  /*2e80*/  UISETP.NE.AND UP0, UPT, UR18, 0x3, UPT ;  /* 0x000000031200788c */ /* 0x000fc8000bf05270 */
[----:B------:R-:W-:Y:S02]  /*2e90*/  USEL UR8, URZ, 0x1, UP0 ;  /* 0x000000013f087887 */ /* 0x000fe40008000000 */
[----:B------:R-:W-:Y:S02]  /*2ea0*/  USEL UR18, UR18, URZ, UP0 ;  /* 0x0000003f12127287 */ /* 0x000fe40008000000 */
[----:B------:R-:W-:-:S06]  /*2eb0*/  ULOP3.LUT UR8, UR4, UR8, URZ, 0x3c, !UPT ;  /* 0x0000000804087292 */ /* 0x000fcc000f8e3c3f */
[----:B0-----:R-:W-:Y:S01]  /*2ec0*/  IMAD.U32 R227, RZ, RZ, UR8 ;  /* 0x00000008ffe37e24 */ /* 0x001fe2000f8e00ff */
[----:B------:R-:W-:-:S06]  /*2ed0*/  UMOV UR8, 0x1 ;  /* 0x0000000100087882 */ /* 0x000fcc0000000000 */
.L_x_17:
[----:B------:R-:W-:-:S04]  /*2ee0*/  UISETP.LT.AND UP0, UPT, UR12, 0x1, UPT ;  /* 0x000000010c00788c */ /* 0x000fc8000bf01270 */
[----:B------:R-:W-:-:S04]  /*2ef0*/  USEL UR9, UR12, 0x1, UP0 ;  /* 0x000000010c097887 */ /* 0x000fc80008000000 */
[----:B------:R-:W-:-:S04]  /*2f00*/  UIADD3 UR9, UR12, -UR9, URZ ;  /* 0x800000090c097290 */ /* 0x000fc8000fffe03f */
[----:B------:R-:W-:-:S06]  /*2f10*/  UISETP.GE.AND UP0, UPT, UR9, 0x1, UPT ;  /* 0x000000010900788c */ /* 0x000fcc000bf06270 */
[----:B------:R-:W-:-:S13]  /*2f20*/  PLOP3.LUT P0, PT, PT, PT, UP0, 0x80, 0x0 ;  /* 0x000000000000781c */ /* 0x000fda0003f0f008 */
[----:B------:R-:W-:Y:S05]  /*2f30*/  @!P0 BRA `(.L_x_23) ;  /* 0x0000001000a48947 */ /* 0x000fea0003800000 */
[----:B------:R-:W-:Y:S01]  /*2f40*/  IMAD.U32 R228, RZ, RZ, UR9 ;  /* 0x00000009ffe47e24 */ /* 0x000fe2000f8e00ff */
[----:B------:R-:W-:Y:S01]  /*2f50*/  UMOV UR23, UR5 ;  /* 0x0000000500177c82 */ /* 0x000fe20008000000 */
[----:B------:R-:W-:-:S05]  /*2f60*/  ULDC UR24, c[0x0][0x50c] ;  /* 0x0001430000187ab9 */ /* 0x000fca0000000800 */
.L_x_31:
[----:B------:R-:W-:-:S06]  /*2f70*/  UISETP.NE.AND UP0, UPT, UR21, 0x3, UPT ;  /* 0x000000031500788c */ /* 0x000fcc000bf05270 */
[----:B------:R-:W-:-:S13]  /*2f80*/  PLOP3.LUT P1, PT, PT, PT, UP0, 0x80, 0x0 ;  /* 0x000000000000781c */ /* 0x000fda0003f2f008 */
[----:B-1---5:R-:W-:Y:S05]  /*2f90*/  @!P1 BRA `(.L_x_24) ;  /* 0x0000000000049947 */ /* 0x022fea0003800000 */
[----:B------:R-:W-:Y:S01]  /*2fa0*/  BPT.TRAP 0x1 ;  /* 0x000000040000795c */ /* 0x000fe20000300000 */
.L_x_24:
[----:B------:R-:W0:Y:S01]  /*2fb0*/  S2UR UR9, SR_CgaCtaId ;  /* 0x00000000000979c3 */ /* 0x000e220000008800 */
[----:B------:R-:W-:Y:S01]  /*2fc0*/  UMOV UR14, 0x400 ;  /* 0x00000400000e7882 */ /* 0x000fe20000000000 */
[----:B------:R-:W-:Y:S01]  /*2fd0*/  SHF.L.U32 R229, R227, 0x1f, RZ ;  /* 0x0000001fe3e57819 */ /* 0x000fe200000006ff */
[----:B0-----:R-:W-:-:S04]  /*2fe0*/  ULEA UR14, UR9, UR14, 0x18 ;  /* 0x0000000e090e7291 */ /* 0x001fc8000f8ec03f */
[----:B------:R-:W-:-:S09]  /*2ff0*/  ULEA UR9, UR18, UR14, 0x3 ;  /* 0x0000000e12097291 */ /* 0x000fd2000f8e183f */
[----:B------:R0:W1:Y:S01]  /*3000*/  SYNCS.PHASECHK.TRANS64.TRYWAIT P0, [UR9], R229 ;  /* 0x000000e5ff0075a7 */ /* 0x0000620008000149 */
[----:B------:R-:W-:Y:S05]  /*3010*/  @!P1 BRA `(.L_x_25) ;  /* 0x0000000000049947 */ /* 0x000fea0003800000 */
[----:B------:R-:W-:Y:S01]  /*3020*/  BPT.TRAP 0x1 ;  /* 0x000000040000795c */ /* 0x000fe20000300000 */
.L_x_25:
[----:B-1----:R-:W-:Y:S05]  /*3030*/  @P0 BRA `(.L_x_26) ;  /* 0x0000000000080947 */ /* 0x002fea0003800000 */
[----:B------:R-:W1:Y:S02]  /*3040*/  SYNCS.PHASECHK.TRANS64.TRYWAIT P0, [UR9], R229 ;  /* 0x000000e5ff0075a7 */ /* 0x000e640008000149 */
[----:B-1----:R-:W-:Y:S05]  /*3050*/  @!P0 BRA `(.L_x_27) ;  /* 0x000000d000b88947 */ /* 0x002fea0003800000 */
.L_x_26:
[----:B------:R-:W-:Y:S01]  /*3060*/  UIADD3 UR9, UR14, 0x6100, URZ ;  /* 0x000061000e097890 */ /* 0x000fe2000fffe03f */
[----:B------:R-:W-:Y:S01]  /*3070*/  WARPGROUP.ARRIVE ;  /* 0x00000000000079c5 */ /* 0x000fe20000000000 */
[----:B------:R-:W-:Y:S02]  /*3080*/  UISETP.NE.AND UP0, UPT, UR7, URZ, UPT ;  /* 0x0000003f0700728c */ /* 0x000fe4000bf05270 */
[----:B------:R-:W-:Y:S02]  /*3090*/  USHF.R.U32.HI UR9, URZ, 0x4, UR9 ;  /* 0x000000043f097899 */ /* 0x000fe40008011609 */
[----:B------:R-:W-:Y:S02]  /*30a0*/  USEL UR8, UR8, URZ, !UP0 ;  /* 0x0000003f08087287 */ /* 0x000fe4000c000000 */
[----:B------:R-:W-:Y:S02]  /*30b0*/  ULOP3.LUT UR9, UR9, 0x3fff, URZ, 0xc0, !UPT ;  /* 0x00003fff09097892 */ /* 0x000fe4000f8ec03f */
[----:B------:R-:W-:-:S02]  /*30c0*/  ULOP3.LUT UR7, UR15, 0x10000, URZ, 0xfc, !UPT ;  /* 0x000100000f077892 */ /* 0x000fc4000f8efc3f */
[----:B------:R-:W-:Y:S02]  /*30d0*/  ULOP3.LUT UR9, UR9, 0x10000, URZ, 0xfc, !UPT ;  /* 0x0001000009097892 */ /* 0x000fe4000f8efc3f */
[----:B------:R-:W-:Y:S02]  /*30e0*/  UISETP.NE.U32.AND UP0, UPT, UR8, URZ, UPT ;  /* 0x0000003f0800728c */ /* 0x000fe4000bf05070 */
[----:B------:R-:W-:Y:S02]  /*30f0*/  ULEA UR8, UR18, UR7, 0x9 ;  /* 0x0000000712087291 */ /* 0x000fe4000f8e483f */
[----:B------:R-:W-:Y:S01]  /*3100*/  ULEA UR10, UR18, UR9, 0xa ;  /* 0x00000009120a7291 */ /* 0x000fe2000f8e503f */
[----:B------:R-:W-:Y:S02]  /*3110*/  UMOV UR11, 0x80000020 ;  /* 0x80000020000b7882 */ /* 0x000fe40000000000 */
[----:B------:R-:W-:Y:S01]  /*3120*/  UMOV UR9, 0x80000020 ;  /* 0x8000002000097882 */ /* 0x000fe20000000000 */
[----:B------:R-:W-:-:S05]  /*3130*/  UIADD3 UR6, UR6, 0x2, URZ ;  /* 0x0000000206067890 */ /* 0x000fca000fffe03f */
[----:B------:R-:W-:Y:S01]  /*3140*/  QGMMA.64x256x32.F32.E5M2.E5M2 R24, gdesc[UR8], R24, UP0 ;  /* 0x03e00000081879f3 */ /* 0x000fe2000bf03818 */
[----:B------:R-:W-:Y:S02]  /*3150*/  UIADD3 UR8, UR8, 0x2, URZ ;  /* 0x0000000208087890 */ /* 0x000fe4000fffe03f */
[----:B------:R-:W-:Y:S01]  /*3160*/  UIADD3 UR10, UR10, 0x2, URZ ;  /* 0x000000020a0a7890 */ /* 0x000fe2000fffe03f */
[----:B------:R-:W-:Y:S01]  /*3170*/  UMOV UR9, 0x80000020 ;  /* 0x8000002000097882 */ /* 0x000fe20000000000 */
[----:B------:R-:W-:Y:S01]  /*3180*/  UMOV UR11, 0x80000020 ;  /* 0x80000020000b7882 */ /* 0x000fe20000000000 */
[----:B------:R-:W-:-:S04]  /*3190*/  UISETP.NE.AND UP0, UPT, UR6, UR24, UPT ;  /* 0x000000180600728c */ /* 0x000fc8000bf05270 */
[----:B------:R-:W-:-:S06]  /*31a0*/  USEL UR7, URZ, 0x1, UP0 ;  /* 0x000000013f077887 */ /* 0x000fcc0008000000 */
[----:B------:R-:W-:-:S12]  /*31b0*/  ISETP.NE.AND P0, PT, RZ, UR7, PT ;  /* 0x00000007ff007c0c */ /* 0x000fd8000bf05270 */
[----:B------:R-:W-:Y:S03]  /*31c0*/  QGMMA.64x256x32.F32.E5M2.E5M2 R24, gdesc[UR8], R24, gsb0 ;  /* 0x03e00000081879f3 */ /* 0x000fe60008003818 */
[----:B------:R-:W-:Y:S02]  /*31d0*/  WARPGROUP.DEPBAR.LE gsb0, 0x1 ;  /* 0x00008000000079c5 */ /* 0x000fe40000010100 */
[----:B------:R-:W-:Y:S05]  /*31e0*/  @!P0 BRA `(.L_x_28) ;  /* 0x0000000c00808947 */ /* 0x000fea0003800000 */
[----:B------:R-:W-:Y:S02]  /*31f0*/  WARPGROUP.DEPBAR.LE gsb0, 0x0 ;  /* 0x00008000000079c5 */ /* 0x000fe40000010000 */
[----:B------:R-:W-:-:S01]  /*3200*/  FADD R226, R24, R226 ;  /* 0x000000e218e27221 */ /* 0x000fc20000000000 */
[----:B------:R-:W-:Y:S01]  /*3210*/  FADD R225, R25, R225 ;  /* 0x000000e119e17221 */ /* 0x000fe20000000000 */
[----:B------:R1:W-:Y:S01]  /*3220*/  STL [R1+0x90], R227 ;  /* 0x000090e301007387 */ /* 0x0003e20000100800 */
[----:B------:R-:W-:-:S01]  /*3230*/  FADD R224, R26, R224 ;  /* 0x000000e01ae07221 */ /* 0x000fc20000000000 */
[----:B------:R-:W-:Y:S01]  /*3240*/  FADD R223, R27, R223 ;  /* 0x000000df1bdf7221 */ /* 0x000fe20000000000 */
[----:B------:R-:W-:-:S01]  /*3250*/  FADD R222, R28, R222 ;  /* 0x000000de1cde7221 */ /* 0x000fc20000000000 */
[----:B------:R-:W-:Y:S01]  /*3260*/  FADD R221, R29, R221 ;  /* 0x000000dd1ddd7221 */ /* 0x000fe20000000000 */
[----:B-1----:R-:W3:Y:S04]  /*3270*/  LDL.LU R227, [R1+0x30] ;  /* 0x0000300001e37983 */ /* 0x002ee80000300800 */
[----:B------:R1:W-:Y:S01]  /*3280*/  STL [R1+0x94], R226 ;  /* 0x000094e201007387 */ /* 0x0003e20000100800 */
[----:B------:R-:W-:-:S01]  /*3290*/  FADD R220, R30, R220 ;  /* 0x000000dc1edc7221 */ /* 0x000fc20000000000 */
[----:B------:R-:W-:-:S02]  /*32a0*/  FADD R219, R31, R219 ;  /* 0x000000db1fdb7221 */ /* 0x000fc40000000000 */
[----:B-1----:R-:W4:Y:S04]  /*32b0*/  LDL.LU R226, [R1+0x2c] ;  /* 0x00002c0001e27983 */ /* 0x002f280000300800 */
[----:B------:R1:W-:Y:S01]  /*32c0*/  STL [R1+0x98], R225 ;  /* 0x000098e101007387 */ /* 0x0003e20000100800 */
[----:B------:R-:W-:-:S03]  /*32d0*/  FADD R218, R32, R218 ;  /* 0x000000da20da7221 */ /* 0x000fc60000000000 */
[----:B-1----:R-:W2:Y:S04]  /*32e0*/  LDL.LU R225, [R1+0x28] ;  /* 0x0000280001e17983 */ /* 0x002ea80000300800 */
        /* <DEDUP_REMOVED lines=9> */
[----:B------:R1:W-:Y:S04]  /*3380*/  STL [R1+0xa8], R221 ;  /* 0x0000a8dd01007387 */ /* 0x0003e80000100800 */
        /* <DEDUP_REMOVED lines=12> */
[----:B-1----:R-:W2:Y:S01]  /*3450*/  LDL.LU R215, [R1] ;  /* 0x0000000001d77983 */ /* 0x002ea20000300800 */
[----:B------:R-:W-:-:S01]  /*3460*/  FADD R214, R36, R214 ;  /* 0x000000d624d67221 */ /* 0x000fc20000000000 */
[----:B------:R-:W-:Y:S01]  /*3470*/  FADD R213, R37, R213 ;  /* 0x000000d525d57221 */ /* 0x000fe20000000000 */
[----:B------:R-:W-:-:S01]  /*3480*/  FADD R212, R38, R212 ;  /* 0x000000d426d47221 */ /* 0x000fc20000000000 */
[----:B------:R-:W-:Y:S01]  /*3490*/  FADD R211, R39, R211 ;  /* 0x000000d327d37221 */ /* 0x000fe20000000000 */
[----:B------:R-:W-:-:S01]  /*34a0*/  FADD R210, R40, R210 ;  /* 0x000000d228d27221 */ /* 0x000fc20000000000 */
[----:B------:R-:W-:Y:S01]  /*34b0*/  STL [R1+0xc4], R214 ;  /* 0x0000c4d601007387 */ /* 0x000fe20000100800 */
        /* <DEDUP_REMOVED lines=11> */
[----:B------:R1:W-:Y:S01]  /*3570*/  STL [R1+0xd0], R211 ;  /* 0x0000d0d301007387 */ /* 0x0003e20000100800 */
[----:B------:R-:W-:-:S01]  /*3580*/  FADD R200, R50, R200 ;  /* 0x000000c832c87221 */ /* 0x000fc20000000000 */
[----:B------:R-:W-:Y:S01]  /*3590*/  FADD R199, R51, R199 ;  /* 0x000000c733c77221 */ /* 0x000fe20000000000 */
        /* <DEDUP_REMOVED lines=69> */
[----:B-----5:R-:W-:Y:S01]  /*39f0*/  FADD R0, R121, R0 ;  /* 0x0000000079007221 */ /* 0x020fe20000000000 */
[----:B---3--:R-:W-:-:S01]  /*3a00*/  FADD R227, R134, R227 ;  /* 0x000000e386e37221 */ /* 0x008fc20000000000 */
[----:B----4-:R-:W-:Y:S01]  /*3a10*/  FADD R226, R133, R226 ;  /* 0x000000e285e27221 */ /* 0x010fe20000000000 */
[----:B--2---:R-:W-:-:S01]  /*3a20*/  FADD R225, R132, R225 ;  /* 0x000000e184e17221 */ /* 0x004fc20000000000 */
        /* <DEDUP_REMOVED lines=9> */
[----:B------:R-:W-:-:S05]  /*3ac0*/  FADD R215, R122, R215 ;  /* 0x000000d77ad77221 */ /* 0x000fca0000000000 */
[----:B------:R2:W-:Y:S04]  /*3ad0*/  STL [R1], R215 ;  /* 0x000000d701007387 */ /* 0x0005e80000100800 */
[----:B------:R3:W-:Y:S04]  /*3ae0*/  STL [R1+0x4], R216 ;  /* 0x000004d801007387 */ /* 0x0007e80000100800 */
        /* <DEDUP_REMOVED lines=8> */
[----:B-1----:R-:W4:Y:S04]  /*3b70*/  LDL.LU R211, [R1+0x34] ;  /* 0x0000340001d37983 */ /* 0x002f280000300800 */
[----:B------:R1:W-:Y:S04]  /*3b80*/  STL [R1+0x28], R225 ;  /* 0x000028e101007387 */ /* 0x0003e80000100800 */
[----:B------:R-:W4:Y:S04]  /*3b90*/  LDL.LU R212, [R1+0x38] ;  /* 0x0000380001d47983 */ /* 0x000f280000300800 */
[----:B------:R1:W-:Y:S04]  /*3ba0*/  STL [R1+0x2c], R226 ;  /* 0x00002ce201007387 */ /* 0x0003e80000100800 */
[----:B------:R-:W4:Y:S04]  /*3bb0*/  LDL.LU R213, [R1+0x3c] ;  /* 0x00003c0001d57983 */ /* 0x000f280000300800 */
[----:B------:R1:W-:Y:S04]  /*3bc0*/  STL [R1+0x30], R227 ;  /* 0x000030e301007387 */ /* 0x0003e80000100800 */
[----:B------:R-:W4:Y:S04]  /*3bd0*/  LDL.LU R214, [R1+0x40] ;  /* 0x0000400001d67983 */ /* 0x000f280000300800 */
[----:B--2---:R-:W2:Y:S04]  /*3be0*/  LDL.LU R215, [R1+0x44] ;  /* 0x0000440001d77983 */ /* 0x004ea80000300800 */
[----:B---3--:R-:W3:Y:S04]  /*3bf0*/  LDL.LU R216, [R1+0x48] ;  /* 0x0000480001d87983 */ /* 0x008ee80000300800 */
[----:B----4-:R-:W4:Y:S04]  /*3c00*/  LDL.LU R217, [R1+0x4c] ;  /* 0x00004c0001d97983 */ /* 0x010f280000300800 */
[----:B0-----:R-:W4:Y:S04]  /*3c10*/  LDL.LU R218, [R1+0x50] ;  /* 0x0000500001da7983 */ /* 0x001f280000300800 */
[----:B------:R-:W4:Y:S04]  /*3c20*/  LDL.LU R219, [R1+0x54] ;  /* 0x0000540001db7983 */ /* 0x000f280000300800 */
[----:B------:R-:W4:Y:S04]  /*3c30*/  LDL.LU R220, [R1+0x58] ;  /* 0x0000580001dc7983 */ /* 0x000f280000300800 */
[----:B------:R-:W4:Y:S04]  /*3c40*/  LDL.LU R221, [R1+0x5c] ;  /* 0x00005c0001dd7983 */ /* 0x000f280000300800 */
[----:B------:R-:W4:Y:S04]  /*3c50*/  LDL.LU R222, [R1+0x60] ;  /* 0x0000600001de7983 */ /* 0x000f280000300800 */
[----:B------:R-:W4:Y:S04]  /*3c60*/  LDL.LU R223, [R1+0x64] ;  /* 0x0000640001df7983 */ /* 0x000f280000300800 */
[----:B------:R-:W4:Y:S04]  /*3c70*/  LDL.LU R224, [R1+0x68] ;  /* 0x0000680001e07983 */ /* 0x000f280000300800 */
[----:B-1----:R-:W4:Y:S04]  /*3c80*/  LDL.LU R225, [R1+0x6c] ;  /* 0x00006c0001e17983 */ /* 0x002f280000300800 */
[----:B------:R-:W4:Y:S04]  /*3c90*/  LDL.LU R226, [R1+0x70] ;  /* 0x0000700001e27983 */ /* 0x000f280000300800 */
[----:B------:R-:W4:Y:S01]  /*3ca0*/  LDL.LU R227, [R1+0x74] ;  /* 0x0000740001e37983 */ /* 0x000f220000300800 */
[----:B------:R-:W-:-:S05]  /*3cb0*/  FADD R211, R135, R211 ;  /* 0x000000d387d37221 */ /* 0x000fca0000000000 */
[----:B------:R0:W-:Y:S01]  /*3cc0*/  STL [R1+0x34], R211 ;  /* 0x000034d301007387 */ /* 0x0001e20000100800 */
[----:B------:R-:W-:-:S03]  /*3cd0*/  FADD R212, R136, R212 ;  /* 0x000000d488d47221 */ /* 0x000fc60000000000 */
[----:B0-----:R1:W5:Y:S01]  /*3ce0*/  LDL.LU R211, [R1+0xd0] ;  /* 0x0000d00001d37983 */ /* 0x0013620000300800 */
[----:B------:R-:W-:-:S03]  /*3cf0*/  FADD R213, R137, R213 ;  /* 0x000000d589d57221 */ /* 0x000fc60000000000 */
[----:B------:R0:W-:Y:S01]  /*3d00*/  STL [R1+0x38], R212 ;  /* 0x000038d401007387 */ /* 0x0001e20000100800 */
[----:B------:R-:W-:-:S01]  /*3d10*/  FADD R214, R138, R214 ;  /* 0x000000d68ad67221 */ /* 0x000fc20000000000 */
[----:B--2---:R-:W-:Y:S02]  /*3d20*/  FADD R215, R139, R215 ;  /* 0x000000d78bd77221 */ /* 0x004fe40000000000 */
[----:B0-----:R1:W5:Y:S01]  /*3d30*/  LDL.LU R212, [R1+0xcc] ;  /* 0x0000cc0001d47983 */ /* 0x0013620000300800 */
[----:B---3--:R-:W-:-:S03]  /*3d40*/  FADD R216, R140, R216 ;  /* 0x000000d88cd87221 */ /* 0x008fc60000000000 */
[----:B------:R0:W-:Y:S01]  /*3d50*/  STL [R1+0x3c], R213 ;  /* 0x00003cd501007387 */ /* 0x0001e20000100800 */
[----:B----4-:R-:W-:-:S03]  /*3d60*/  FADD R217, R141, R217 ;  /* 0x000000d98dd97221 */ /* 0x010fc60000000000 */
[----:B0-----:R1:W5:Y:S01]  /*3d70*/  LDL.LU R213, [R1+0xc8] ;  /* 0x0000c80001d57983 */ /* 0x0013620000300800 */
[----:B------:R-:W-:-:S03]  /*3d80*/  FADD R218, R142, R218 ;  /* 0x000000da8eda7221 */ /* 0x000fc60000000000 */
[----:B------:R0:W-:Y:S01]  /*3d90*/  STL [R1+0x40], R214 ;  /* 0x000040d601007387 */ /* 0x0001e20000100800 */
[----:B------:R-:W-:-:S01]  /*3da0*/  FADD R219, R143, R219 ;  /* 0x000000db8fdb7221 */ /* 0x000fc20000000000 */
[----:B------:R-:W-:Y:S02]  /*3db0*/  FADD R220, R144, R220 ;  /* 0x000000dc90dc7221 */ /* 0x000fe40000000000 */
[----:B0-----:R1:W5:Y:S04]  /*3dc0*/  LDL.LU R214, [R1+0xc4] ;  /* 0x0000c40001d67983 */ /* 0x0013680000300800 */
[----:B------:R0:W-:Y:S01]  /*3dd0*/  STL [R1+0x44], R215 ;  /* 0x000044d701007387 */ /* 0x0001e20000100800 */
[----:B------:R-:W-:-:S01]  /*3de0*/  FADD R221, R145, R221 ;  /* 0x000000dd91dd7221 */ /* 0x000fc20000000000 */
[----:B------:R-:W-:-:S02]  /*3df0*/  FADD R222, R146, R222 ;  /* 0x000000de92de7221 */ /* 0x000fc40000000000 */
[----:B0-----:R1:W5:Y:S04]  /*3e00*/  LDL.LU R215, [R1+0xc0] ;  /* 0x0000c00001d77983 */ /* 0x0013680000300800 */
[----:B------:R0:W-:Y:S01]  /*3e10*/  STL [R1+0x48], R216 ;  /* 0x000048d801007387 */ /* 0x0001e20000100800 */
[----:B------:R-:W-:-:S03]  /*3e20*/  FADD R223, R147, R223 ;  /* 0x000000df93df7221 */ /* 0x000fc60000000000 */
        /* <DEDUP_REMOVED lines=13> */
[----:B------:R0:W-:Y:S04]  /*3f00*/  STL [R1+0x5c], R221 ;  /* 0x00005cdd01007387 */ /* 0x0001e80000100800 */
        /* <DEDUP_REMOVED lines=12> */
[----:B0-----:R1:W5:Y:S01]  /*3fd0*/  LDL.LU R227, [R1+0x90] ;  /* 0x0000900001e37983 */ /* 0x0013620000300800 */
[----:B------:R-:W-:-:S05]  /*3fe0*/  UMOV UR6, URZ ;  /* 0x0000003f00067c82 */ /* 0x000fca0008000000 */
.L_x_28:
[----:B------:R-:W-:Y:S05]  /*3ff0*/  @!P1 BRA `(.L_x_29) ;  /* 0x0000000000049947 */ /* 0x000fea0003800000 */
[----:B------:R-:W-:Y:S01]  /*4000*/  BPT.TRAP 0x1 ;  /* 0x000000040000795c */ /* 0x000fe20000300000 */
.L_x_29:
[----:B------:R3:W-:Y:S04]  /*4010*/  STL [R1+0x94], R2 ;  /* 0x0000940201007387 */ /* 0x0007e80000100800 */
[----:B---3--:R-:W3:Y:S04]  /*4020*/  LDL R2, [R1+0x78] ;  /* 0x0000780001027983 */ /* 0x008ee80000100800 */
[----:B-----5:R4:W-:Y:S04]  /*4030*/  STL [R1+0x90], R0 ;  /* 0x0000900001007387 */ /* 0x0209e80000100800 */
[----:B----4-:R-:W4:Y:S01]  /*4040*/  LDL R0, [R1+0x7c] ;  /* 0x00007c0001007983 */ /* 0x010f220000100800 */
[----:B0-----:R-:W-:Y:S01]  /*4050*/  IMAD.U32 R229, RZ, RZ, UR23 ;  /* 0x00000017ffe57e24 */ /* 0x001fe2000f8e00ff */
[----:B---3--:R-:W-:-:S02]  /*4060*/  ISETP.NE.AND P0, PT, R2, RZ, PT ;  /* 0x000000ff0200720c */ /* 0x008fc40003f05270 */
[----:B------:R0:W5:Y:S11]  /*4070*/  LDL.LU R2, [R1+0x94] ;  /* 0x0000940001027983 */ /* 0x0001760000300800 */
[----:B------:R-:W-:-:S05]  /*4080*/  @P0 LEA R229, R229, UR14, 0x3 ;  /* 0x0000000ee5e50c11 */ /* 0x000fca000f8e18ff */
[----:B------:R-:W-:-:S05]  /*4090*/  @P0 VIADD R229, R229, 0x18 ;  /* 0x00000018e5e50836 */ /* 0x000fca0000000000 */
[----:B----4-:R-:W-:Y:S02]  /*40a0*/  @P0 PRMT R229, R0, 0x654, R229 ;  /* 0x0000065400e50816 */ /* 0x010fe400000000e5 */
[----:B------:R0:W5:Y:S01]  /*40b0*/  LDL.LU R0, [R1+0x90] ;  /* 0x0000900001007983 */ /* 0x0001620000300800 */
[----:B------:R-:W-:Y:S01]  /*40c0*/  UISETP.GT.U32.AND UP0, UPT, UR13, 0x1, UPT ;  /* 0x000000010d00788c */ /* 0x000fe2000bf04070 */
[----:B------:R0:W-:Y:S05]  /*40d0*/  @P0 SYNCS.ARRIVE.TRANS64.RED.A1T0 RZ, [R229+URZ], RZ ;  /* 0x000000ffe5ff09a7 */ /* 0x0001ea000810043f */
[----:B------:R-:W-:-:S13]  /*40e0*/  PLOP3.LUT P0, PT, PT, PT, UP0, 0x80, 0x0 ;  /* 0x000000000000781c */ /* 0x000fda0003f0f008 */
[----:B0-----:R-:W-:Y:S05]  /*40f0*/  @P0 BRA `(.L_x_30) ;  /* 0x0000000000040947 */ /* 0x001fea0003800000 */
[----:B------:R-:W-:Y:S01]  /*4100*/  BPT.TRAP 0x1 ;  /* 0x000000040000795c */ /* 0x000fe20000300000 */
.L_x_30:
[----:B------:R-:W-:Y:S01]  /*4110*/  UIADD3 UR18, UR18, 0x1, URZ ;  /* 0x0000000112127890 */ /* 0x000fe2000fffe03f */
[C---:B------:R-:W-:Y:S01]  /*4120*/  ISETP.GT.AND P0, PT, R228.reuse, 0x1, PT ;  /* 0x00000001e400780c */ /* 0x040fe20003f04270 */
[----:B------:R-:W-:Y:S01]  /*4130*/  UIADD3 UR23, UR23, 0x1, URZ ;  /* 0x0000000117177890 */ /* 0x000fe2000fffe03f */
[----:B------:R-:W-:Y:S01]  /*4140*/  VIADD R228, R228, 0xffffffff ;  /* 0xffffffffe4e47836 */ /* 0x000fe20000000000 */
[----:B------:R-:W-:Y:S02]  /*4150*/  UISETP.NE.AND UP0, UPT, UR18, 0x3, UPT ;  /* 0x000000031200788c */ /* 0x000fe4000bf05270 */
[----:B------:R-:W-:Y:S02]  /*4160*/  UISETP.NE.AND UP1, UPT, UR23, 0x3, UPT ;  /* 0x000000031700788c */ /* 0x000fe4000bf25270 */
[----:B------:R-:W-:Y:S02]  /*4170*/  USEL UR8, URZ, 0x1, UP0 ;  /* 0x000000013f087887 */ /* 0x000fe40008000000 */
[----:B------:R-:W-:-:S02]  /*4180*/  USEL UR18, UR18, URZ, UP0 ;  /* 0x0000003f12127287 */ /* 0x000fc40008000000 */
[----:B------:R-:W-:Y:S02]  /*4190*/  USEL UR23, UR23, URZ, UP1 ;  /* 0x0000003f17177287 */ /* 0x000fe40008800000 */
[----:B------:R-:W-:Y:S01]  /*41a0*/  LOP3.LUT R227, R227, UR8, RZ, 0x3c, !PT ;  /* 0x00000008e3e37c12 */ /* 0x000fe2000f8e3cff */
[----:B------:R-:W-:Y:S01]  /*41b0*/  UMOV UR8, 0x1 ;  /* 0x0000000100087882 */ /* 0x000fe20000000000 */
[----:B------:R-:W-:Y:S08]  /*41c0*/  @P0 BRA `(.L_x_31) ;  /* 0xffffffec00680947 */ /* 0x000ff0000383ffff */
.L_x_23:
[----:B------:R-:W-:-:S04]  /*41d0*/  UISETP.NE.AND UP0, UPT, UR6, URZ, UPT ;  /* 0x0000003f0600728c */ /* 0x000fc8000bf05270 */
[----:B------:R-:W-:-:S06]  /*41e0*/  USEL UR6, URZ, 0x1, !UP0 ;  /* 0x000000013f067887 */ /* 0x000fcc000c000000 */
[----:B------:R-:W-:-:S13]  /*41f0*/  ISETP.NE.AND P0, PT, RZ, UR6, PT ;  /* 0x00000006ff007c0c */ /* 0x000fda000bf05270 */
[----:B------:R-:W-:Y:S05]  /*4200*/  @!P0 BRA `(.L_x_32) ;  /* 0x0000000c00dc8947 */ /* 0x000fea0003800000 */
[----:B------:R-:W3:Y:S04]  /*4210*/  LDL.LU R227, [R1+0x74] ;  /* 0x0000740001e37983 */ /* 0x000ee80000300800 */
[----:B---3--:R0:W-:Y:S04]  /*4220*/  STL [R1+0x90], R227 ;  /* 0x000090e301007387 */ /* 0x0081e80000100800 */
[----:B0-----:R-:W3:Y:S04]  /*4230*/  LDL.LU R227, [R1+0x70] ;  /* 0x0000700001e37983 */ /* 0x001ee80000300800 */
        /* <DEDUP_REMOVED lines=55> */
[----:B0-----:R-:W3:Y:S01]  /*45b0*/  LDL.LU R227, [R1] ;  /* 0x0000000001e37983 */ /* 0x001ee20000300800 */
[----:B------:R-:W-:-:S02]  /*45c0*/  WARPGROUP.DEPBAR.LE gsb0, 0x0 ;  /* 0x00008000000079c5 */ /* 0x000fc40000010000 */
[----:B------:R-:W-:Y:S01]  /*45d0*/  FADD R226, R24, R226 ;  /* 0x000000e218e27221 */ /* 0x000fe20000000000 */
        /* <DEDUP_REMOVED lines=95> */
[----:B-----5:R-:W-:Y:S01]  /*4bd0*/  FADD R2, R120, R2 ;  /* 0x0000000278027221 */ /* 0x020fe20000000000 */
[----:B------:R-:W-:Y:S01]  /*4be0*/  FADD R0, R121, R0 ;  /* 0x0000000079007221 */ /* 0x000fe20000000000 */
[----:B---3--:R-:W-:-:S05]  /*4bf0*/  FADD R227, R122, R227 ;  /* 0x000000e37ae37221 */ /* 0x008fca0000000000 */
[----:B------:R0:W-:Y:S04]  /*4c00*/  STL [R1], R227 ;  /* 0x000000e301007387 */ /* 0x0001e80000100800 */
[----:B0-----:R-:W3:Y:S02]  /*4c10*/  LDL.LU R227, [R1+0x100] ;  /* 0x0001000001e37983 */ /* 0x001ee40000300800 */
[----:B---3--:R-:W-:-:S05]  /*4c20*/  FADD R227, R123, R227 ;  /* 0x000000e37be37221 */ /* 0x008fca0000000000 */
[----:B------:R0:W-:Y:S04]  /*4c30*/  STL [R1+0x4], R227 ;  /* 0x000004e301007387 */ /* 0x0001e80000100800 */
        /* <DEDUP_REMOVED lines=83> */
[----:B------:R0:W-:Y:S02]  /*5170*/  STL [R1+0x74], R227 ;  /* 0x000074e301007387 */ /* 0x0001e40000100800 */
.L_x_32:
[----:B------:R-:W-:Y:S02]  /*5180*/  WARPGROUP.DEPBAR.LE gsb0, 0x0 ;  /* 0x00008000000079c5 */ /* 0x000fe40000010000 */
[----:B------:R-:W3:Y:S02]  /*5190*/  LDC R24, c[0x0][0x28c] ;  /* 0x0000a300ff187b82 */ /* 0x000ee40000000800 */
[----:B---3--:R-:W-:-:S13]  /*51a0*/  ISETP.GE.AND P0, PT, R24, 0x1, PT ;  /* 0x000000011800780c */ /* 0x008fda0003f06270 */
[----:B------:R-:W-:Y:S05]  /*51b0*/  @!P0 BRA `(.L_x_33) ;  /* 0x0000000000648947 */ /* 0x000fea0003800000 */
[----:B------:R-:W-:-:S06]  /*51c0*/  UISETP.NE.AND UP0, UPT, UR21, 0x3, UPT ;  /* 0x000000031500788c */ /* 0x000fcc000bf05270 */
[----:B------:R-:W-:-:S13]  /*51d0*/  PLOP3.LUT P0, PT, PT, PT, UP0, 0x80, 0x0 ;  /* 0x000000000000781c */ /* 0x000fda0003f0f008 */
[----:B------:R-:W-:Y:S05]  /*51e0*/  @!P0 BRA `(.L_x_34) ;  /* 0x0000000000048947 */ /* 0x000fea0003800000 */
[----:B------:R-:W-:Y:S01]  /*51f0*/  BPT.TRAP 0x1 ;  /* 0x000000040000795c */ /* 0x000fe20000300000 */
.L_x_34:
[----:B0-----:R-:W3:Y:S01]  /*5200*/  LDL R227, [R1+0x78] ;  /* 0x0000780001e37983 */ /* 0x001ee20000100800 */
[----:B------:R-:W-:Y:S01]  /*5210*/  BSSY B0, `(.L_x_35) ;  /* 0x000000f000007945 */ /* 0x000fe20003800000 */
[----:B---3--:R-:W-:-:S13]  /*5220*/  ISETP.NE.AND P0, PT, R227, RZ, PT ;  /* 0x000000ffe300720c */ /* 0x008fda0003f05270 */
[----:B------:R-:W-:Y:S05]  /*5230*/  @!P0 BRA `(.L_x_36) ;  /* 0x0000000000308947 */ /* 0x000fea0003800000 */
[----:B------:R-:W3:Y:S01]  /*5240*/  LDL R227, [R1+0x7c] ;  /* 0x00007c0001e37983 */ /* 0x000ee20000100800 */
[----:B------:R-:W-:-:S04]  /*5250*/  UISETP.LT.AND UP0, UPT, UR12, 0x1, UPT ;  /* 0x000000010c00788c */ /* 0x000fc8000bf01270 */
[----:B------:R-:W-:-:S04]  /*5260*/  USEL UR8, UR12, 0x1, UP0 ;  /* 0x000000010c087887 */ /* 0x000fc80008000000 */
[----:B------:R-:W-:-:S04]  /*5270*/  UIADD3 UR8, UR5, UR12, -UR8 ;  /* 0x0000000c05087290 */ /* 0x000fc8000fffe808 */
[----:B------:R-:W-:-:S04]  /*5280*/  UIMAD.WIDE.U32 UR6, UR8, -0x55555555, URZ ;  /* 0xaaaaaaab080678a5 */ /* 0x000fc8000f8e003f */
[----:B------:R-:W-:-:S04]  /*5290*/  USHF.R.U32.HI UR6, URZ, 0x1, UR7 ;  /* 0x000000013f067899 */ /* 0x000fc80008011607 */
[----:B------:R-:W-:-:S04]  /*52a0*/  UIMAD UR8, UR6, -0x3, UR8 ;  /* 0xfffffffd060878a4 */ /* 0x000fc8000f8e0208 */
[----:B------:R-:W-:-:S04]  /*52b0*/  ULEA UR8, UR8, UR14, 0x3 ;  /* 0x0000000e08087291 */ /* 0x000fc8000f8e183f */
[----:B------:R-:W-:-:S06]  /*52c0*/  UIADD3 UR8, UR8, 0x18, URZ ;  /* 0x0000001808087890 */ /* 0x000fcc000fffe03f */
[----:B------:R-:W-:-:S05]  /*52d0*/  IMAD.U32 R24, RZ, RZ, UR8 ;  /* 0x00000008ff187e24 */ /* 0x000fca000f8e00ff */
[----:B---3--:R-:W-:-:S04]  /*52e0*/  PRMT R24, R227, 0x654, R24 ;  /* 0x00000654e3187816 */ /* 0x008fc80000000018 */
[----:B------:R0:W-:Y:S03]  /*52f0*/  SYNCS.ARRIVE.TRANS64.RED.A1T0 RZ, [R24+URZ], RZ ;  /* 0x000000ff18ff79a7 */ /* 0x0001e6000810043f */
.L_x_36:
[----:B------:R-:W-:Y:S05]  /*5300*/  BSYNC B0 ;  /* 0x0000000000007941 */ /* 0x000fea0003800000 */
.L_x_35:
[----:B------:R-:W-:-:S06]  /*5310*/  UISETP.GT.U32.AND UP0, UPT, UR13, 0x1, UPT ;  /* 0x000000010d00788c */ /* 0x000fcc000bf04070 */
[----:B------:R-:W-:-:S13]  /*5320*/  PLOP3.LUT P0, PT, PT, PT, UP0, 0x80, 0x0 ;  /* 0x000000000000781c */ /* 0x000fda0003f0f008 */
[----:B------:R-:W-:Y:S05]  /*5330*/  @P0 BRA `(.L_x_33) ;  /* 0x0000000000040947 */ /* 0x000fea0003800000 */
[----:B------:R-:W-:Y:S01]  /*5340*/  BPT.TRAP 0x1 ;  /* 0x000000040000795c */ /* 0x000fe20000300000 */
.L_x_33:
[----:B-----5:R3:W-:Y:S01]  /*5350*/  STL [R1+0x94], R2 ;  /* 0x0000940201007387 */ /* 0x0207e20000100800 */
[----:B------:R-:W4:Y:S01]  /*5360*/  LDC R28, c[0x0][0x288] ;  /* 0x0000a200ff1c7b82 */ /* 0x000f220000000800 */
[----:B------:R-:W-:Y:S02]  /*5370*/  UIADD3 UR9, UR12, UR5, URZ ;  /* 0x000000050c097290 */ /* 0x000fe4000fffe03f */
[----:B------:R0:W-:Y:S01]  /*5380*/  STL [R1+0x90], R0 ;  /* 0x0000900001007387 */ /* 0x0001e20000100800 */
[----:B------:R-:W-:Y:S01]  /*5390*/  USHF.R.S32.HI UR10, URZ, 0x1f, UR22 ;  /* 0x0000001f3f0a7899 */ /* 0x000fe20008011416 */
[----:B------:R-:W-:Y:S01]  /*53a0*/  ULDC.64 UR14, c[0x0][0x5d0] ;  /* 0x00017400000e7ab9 */ /* 0x000fe20000000a00 */
[----:B------:R-:W-:Y:S01]  /*53b0*/  ULDC UR11, c[0x0][0x284] ;  /* 0x0000a100000b7ab9 */ /* 0x000fe20000000800 */
[----:B---3--:R-:W3:Y:S01]  /*53c0*/  S2R R2, SR_TID.X ;  /* 0x0000000000027919 */ /* 0x008ee20000002100 */
[----:B0-----:R-:W2:Y:S04]  /*53d0*/  LDL.LU R0, [R1+0x88] ;  /* 0x0000880001007983 */ /* 0x001ea80000300800 */
[----:B------:R-:W4:Y:S01]  /*53e0*/  LDL.LU R227, [R1+0x8c] ;  /* 0x00008c0001e37983 */ /* 0x000f220000300800 */
[----:B------:R-:W-:-:S02]  /*53f0*/  UISETP.GT.U32.AND UP0, UPT, UR9, 0x2, UPT ;  /* 0x000000020900788c */ /* 0x000fc4000bf04070 */
[----:B------:R-:W-:Y:S01]  /*5400*/  UISETP.GE.U32.AND UP1, UPT, UR12, 0x3, UPT ;  /* 0x000000030c00788c */ /* 0x000fe2000bf26070 */
[--C-:B---3--:R-:W-:Y:S02]  /*5410*/  SHF.R.U32.HI R24, RZ, 0x2, R2.reuse ;  /* 0x00000002ff187819 */ /* 0x108fe40000011602 */
[----:B------:R-:W-:Y:S02]  /*5420*/  LOP3.LUT R26, R2, 0x60, RZ, 0xc0, !PT ;  /* 0x00000060021a7812 */ /* 0x000fe400078ec0ff */
[----:B------:R-:W-:Y:S02]  /*5430*/  SHF.R.U32.HI R27, RZ, 0x7, R2 ;  /* 0x00000007ff1b7819 */ /* 0x000fe40000011602 */
[----:B------:R-:W-:Y:S02]  /*5440*/  LOP3.LUT R25, R24, 0x7, RZ, 0xc0, !PT ;  /* 0x0000000718197812 */ /* 0x000fe400078ec0ff */
[----:B------:R-:W-:Y:S02]  /*5450*/  SHF.R.U32.HI R26, RZ, 0x1, R26 ;  /* 0x00000001ff1a7819 */ /* 0x000fe4000001161a */
[----:B------:R-:W-:-:S02]  /*5460*/  LOP3.LUT R24, R27, 0x1, RZ, 0xc0, !PT ;  /* 0x000000011b187812 */ /* 0x000fc400078ec0ff */
[----:B------:R-:W-:-:S03]  /*5470*/  IADD3 R29, RZ, -R26, -R25 ;  /* 0x8000001aff1d7210 */ /* 0x000fc60007ffe819 */
[C---:B------:R-:W-:Y:S02]  /*5480*/  IMAD.SHL.U32 R30, R24.reuse, 0x40, RZ ;  /* 0x00000040181e7824 */ /* 0x040fe400078e00ff */
[----:B------:R-:W-:Y:S02]  /*5490*/  IMAD R29, R24, -0x40, R29 ;  /* 0xffffffc0181d7824 */ /* 0x000fe400078e021d */
[----:B------:R-:W-:Y:S01]  /*54a0*/  IMAD.SHL.U32 R24, R2, 0x2, RZ ;  /* 0x0000000202187824 */ /* 0x000fe200078e00ff */
[----:B------:R-:W-:-:S04]  /*54b0*/  LOP3.LUT R27, R30, 0x40, R25, 0xe2, !PT ;  /* 0x000000401e1b7812 */ /* 0x000fc800078ee219 */
[----:B------:R-:W-:Y:S02]  /*54c0*/  LOP3.LUT R30, R24, 0x6, RZ, 0xc0, !PT ;  /* 0x00000006181e7812 */ /* 0x000fe400078ec0ff */
[----:B------:R-:W-:Y:S02]  /*54d0*/  LOP3.LUT R24, R2, 0x3, RZ, 0xc0, !PT ;  /* 0x0000000302187812 */ /* 0x000fe400078ec0ff */
[----:B------:R0:W5:Y:S01]  /*54e0*/  LDL.LU R2, [R1+0x94] ;  /* 0x0000940001027983 */ /* 0x0001620000300800 */
[----:B------:R-:W-:Y:S01]  /*54f0*/  UIMAD.WIDE.U32 UR6, UR9, -0x55555555, URZ ;  /* 0xaaaaaaab090678a5 */ /* 0x000fe2000f8e003f */
[----:B--2---:R-:W-:Y:S01]  /*5500*/  PRMT R30, R30, 0x6540, R0 ;  /* 0x000065401e1e7816 */ /* 0x004fe20000000000 */
[----:B------:R-:W-:Y:S02]  /*5510*/  IMAD.SHL.U32 R35, R0, 0x100, RZ ;  /* 0x0000010000237824 */ /* 0x000fe400078e00ff */
[----:B------:R0:W5:Y:S01]  /*5520*/  LDL.LU R0, [R1+0x90] ;  /* 0x0000900001007983 */ /* 0x0001620000300800 */
[----:B----4-:R-:W-:Y:S01]  /*5530*/  IMAD R34, R24, -0x2, R28 ;  /* 0xfffffffe18227824 */ /* 0x010fe200078e021c */
[----:B------:R-:W-:Y:S01]  /*5540*/  UIMAD UR5, UR10, UR14, URZ ;  /* 0x0000000e0a0572a4 */ /* 0x000fe2000f8e023f */
[----:B------:R-:W-:Y:S01]  /*5550*/  ISETP.GE.AND P0, PT, R35, R28, PT ;  /* 0x0000001c2300720c */ /* 0x000fe20003f06270 */
[C---:B------:R-:W-:Y:S01]  /*5560*/  IMAD.SHL.U32 R28, R227.reuse, 0x80, RZ ;  /* 0x00000080e31c7824 */ /* 0x040fe200078e00ff */
[----:B------:R-:W-:Y:S01]  /*5570*/  UISETP.LT.U32.AND UP0, UPT, UR12, 0x3, UP0 ;  /* 0x000000030c00788c */ /* 0x000fe20008701070 */
[--C-:B------:R-:W-:Y:S01]  /*5580*/  SHF.R.S32.HI R31, RZ, 0x1f, R30.reuse ;  /* 0x0000001fff1f7819 */ /* 0x100fe2000001141e */
[----:B------:R-:W-:Y:S01]  /*5590*/  UIMAD UR8, UR22, UR15, UR5 ;  /* 0x0000000f160872a4 */ /* 0x000fe2000f8e0205 */
[----:B------:R-:W-:Y:S01]  /*55a0*/  IMAD.U32 R25, RZ, RZ, UR14 ;  /* 0x0000000eff197e24 */ /* 0x000fe2000f8e00ff */
[C---:B------:R-:W-:Y:S01]  /*55b0*/  ISETP.GE.OR P0, PT, R28.reuse, UR11, P0 ;  /* 0x0000000b1c007c0c */ /* 0x040fe20008706670 */
[----:B------:R-:W-:Y:S01]  /*55c0*/  USEL UR5, URZ, 0x1, !UP0 ;  /* 0x000000013f057887 */ /* 0x000fe2000c000000 */
[----:B------:R-:W-:Y:S01]  /*55d0*/  IMAD.WIDE R32, R227, 0x80, RZ ;  /* 0x00000080e3207825 */ /* 0x000fe200078e02ff */
[----:B------:R-:W-:Y:S01]  /*55e0*/  USHF.R.U32.HI UR6, URZ, 0x1, UR7 ;  /* 0x000000013f067899 */ /* 0x000fe20008011607 */
[----:B------:R-:W-:Y:S01]  /*55f0*/  IADD3 R38, -R28, UR11, R29 ;  /* 0x0000000b1c267c10 */ /* 0x000fe2000fffe11d */
[----:B------:R-:W-:Y:S01]  /*5600*/  ULOP3.LUT UR4, UR4, UR5, URZ, 0x3c, !UPT ;  /* 0x0000000504047292 */ /* 0x000fe2000f8e3c3f */
[----:B------:R-:W-:Y:S01]  /*5610*/  IMAD.WIDE.U32 R24, R25, UR22, R30 ;  /* 0x0000001619187c25 */ /* 0x000fe2000f8e001e */
[----:B------:R-:W-:Y:S01]  /*5620*/  UIMAD UR5, UR6, -0x3, UR9 ;  /* 0xfffffffd060578a4 */ /* 0x000fe2000f8e0209 */
[----:B------:R-:W-:Y:S01]  /*5630*/  LOP3.LUT R39, R32, R27, R26, 0xfe, !PT ;  /* 0x0000001b20277212 */ /* 0x000fe200078efe1a */
[----:B------:R-:W-:Y:S01]  /*5640*/  @UP1 ULOP3.LUT UR4, UR4, 0x1, UR6, 0x78, !UPT ;  /* 0x0000000104041892 */ /* 0x000fe2000f8e7806 */
[----:B------:R-:W-:-:S02]  /*5650*/  VIADD R25, R25, UR8 ;  /* 0x0000000819197c36 */ /* 0x000fc40008000000 */
[----:B------:R-:W-:Y:S02]  /*5660*/  IMAD.IADD R35, R34, 0x1, -R35 ;  /* 0x0000000122237824 */ /* 0x000fe400078e0a23 */
[----:B------:R-:W-:Y:S01]  /*5670*/  IMAD.MOV.U32 R34, RZ, RZ, -0x1 ;  /* 0xffffffffff227424 */ /* 0x000fe200078e00ff */
[----:B0-----:R-:W-:Y:S06]  /*5680*/  @P0 BRA `(.L_x_37) ;  /* 0x0000008c00980947 */ /* 0x001fec0003800000 */
[----:B------:R-:W0:Y:S01]  /*5690*/  LDC.64 R28, c[0x0][0x5c8] ;  /* 0x00017200ff1c7b82 */ /* 0x000e220000000a00 */
[----:B------:R-:W-:Y:S01]  /*56a0*/  ULDC.64 UR6, c[0x0][0x5c0] ;  /* 0x0001700000067ab9 */ /* 0x000fe20000000a00 */
[----:B------:R-:W-:Y:S01]  /*56b0*/  BSSY B0, `(.L_x_37) ;  /* 0x00008e3000007945 */ /* 0x000fe20003800000 */
[-C--:B0-----:R-:W-:Y:S02]  /*56c0*/  IMAD R26, R33, R28.reuse, RZ ;  /* 0x0000001c211a7224 */ /* 0x081fe400078e02ff */
[----:B------:R-:W-:-:S04]  /*56d0*/  IMAD.WIDE.U32 R24, R39, R28, R24 ;  /* 0x0000001c27187225 */ /* 0x000fc800078e0018 */
[----:B------:R-:W-:Y:S01]  /*56e0*/  IMAD R27, R39, R29, R26 ;  /* 0x0000001d271b7224 */ /* 0x000fe200078e021a */
[----:B------:R-:W-:Y:S02]  /*56f0*/  LEA R26, P0, R28, R24, 0x3 ;  /* 0x000000181c1a7211 */ /* 0x000fe400078018ff */
[----:B------:R-:W-:Y:S01]  /*5700*/  IADD3 R24, P1, R24, UR6, RZ ;  /* 0x0000000618187c10 */ /* 0x000fe2000ff3e0ff */
[----:B------:R-:W-:Y:S01]  /*5710*/  IMAD.IADD R27, R25, 0x1, R27 ;  /* 0x00000001191b7824 */ /* 0x000fe200078e021b */
[----:B------:R-:W-:-:S04]  /*5720*/  IADD3 R26, P3, R26, UR6, RZ ;  /* 0x000000061a1a7c10 */ /* 0x000fc8000ff7e0ff */
[----:B------:R-:W-:Y:S02]  /*5730*/  LEA.HI.X R28, R28, R27, R29, 0x3, P0 ;  /* 0x0000001b1c1c7211 */ /* 0x000fe400000f1c1d */
[----:B------:R-:W-:Y:S02]  /*5740*/  FSETP.NEU.AND P0, PT, RZ, UR19, PT ;  /* 0x00000013ff007c0b */ /* 0x000fe4000bf0d000 */
[----:B------:R-:W-:Y:S02]  /*5750*/  IADD3.X R25, R27, UR7, RZ, P1, !PT ;  /* 0x000000071b197c10 */ /* 0x000fe40008ffe4ff */
[----:B------:R-:W-:-:S09]  /*5760*/  IADD3.X R27, R28, UR7, RZ, P3, !PT ;  /* 0x000000071c1b7c10 */ /* 0x000fd20009ffe4ff */
[----:B------:R-:W-:Y:S05]  /*5770*/  @!P0 BRA `(.L_x_38) ;  /* 0x0000006800d88947 */ /* 0x000fea0003800000 */
[----:B------:R-:W-:Y:S01]  /*5780*/  ULDC.64 UR8, c[0x0][0x5b8] ;  /* 0x00016e0000087ab9 */ /* 0x000fe20000000a00 */
[----:B------:R-:W-:Y:S01]  /*5790*/  ISETP.GE.AND P0, PT, R38, 0x1, PT ;  /* 0x000000012600780c */ /* 0x000fe20003f06270 */
[----:B------:R-:W-:Y:S02]  /*57a0*/  UIMAD UR6, UR10, UR8, URZ ;  /* 0x000000080a0672a4 */ /* 0x000fe4000f8e023f */
[----:B------:R-:W-:Y:S01]  /*57b0*/  IMAD.U32 R29, RZ, RZ, UR8 ;  /* 0x00000008ff1d7e24 */ /* 0x000fe2000f8e00ff */
[----:B------:R-:W-:Y:S01]  /*57c0*/  BSSY B1, `(.L_x_39) ;  /* 0x000000f000017945 */ /* 0x000fe20003800000 */
[----:B------:R-:W-:Y:S01]  /*57d0*/  ISETP.LT.OR P4, PT, R35, 0x1, !P0 ;  /* 0x000000012300780c */ /* 0x000fe20004781670 */
[----:B------:R-:W-:Y:S02]  /*57e0*/  UIMAD UR6, UR22, UR9, UR6 ;  /* 0x00000009160672a4 */ /* 0x000fe4000f8e0206 */
[----:B------:R-:W-:Y:S01]  /*57f0*/  IMAD.WIDE.U32 R30, R29, UR22, R30 ;  /* 0x000000161d1e7c25 */ /* 0x000fe2000f8e001e */
[----:B------:R-:W-:-:S03]  /*5800*/  ULDC.64 UR8, c[0x0][0x5a8] ;  /* 0x00016a0000087ab9 */ /* 0x000fc60000000a00 */
[----:B------:R-:W-:Y:S01]  /*5810*/  VIADD R31, R31, UR6 ;  /* 0x000000061f1f7c36 */ /* 0x000fe20008000000 */
[----:B------:R-:W-:Y:S02]  /*5820*/  ULDC.64 UR6, c[0x0][0x5b0] ;  /* 0x00016c0000067ab9 */ /* 0x000fe40000000a00 */
[----:B------:R-:W-:Y:S02]  /*5830*/  IMAD R36, R33, UR6, RZ ;  /* 0x0000000621247c24 */ /* 0x000fe4000f8e02ff */
[----:B------:R-:W-:-:S04]  /*5840*/  IMAD.WIDE.U32 R28, R39, UR6, R30 ;  /* 0x00000006271c7c25 */ /* 0x000fc8000f8e001e */
[--C-:B------:R-:W-:Y:S01]  /*5850*/  IMAD R37, R39, UR7, R36.reuse ;  /* 0x0000000727257c24 */ /* 0x100fe2000f8e0224 */
[----:B------:R-:W-:Y:S02]  /*5860*/  IADD3 R28, P1, R28, UR8, RZ ;  /* 0x000000081c1c7c10 */ /* 0x000fe4000ff3e0ff */
[----:B------:R-:W-:Y:S02]  /*5870*/  PRMT R36, RZ, 0x7610, R36 ;  /* 0x00007610ff247816 */ /* 0x000fe40000000024 */
[----:B------:R-:W-:Y:S01]  /*5880*/  IADD3.X R29, R29, UR9, R37, P1, !PT ;  /* 0x000000091d1d7c10 */ /* 0x000fe20008ffe425 */
[----:B------:R-:W-:Y:S08]  /*5890*/  @P4 BRA `(.L_x_40) ;  /* 0x0000000000044947 */ /* 0x000ff00003800000 */
[----:B------:R0:W5:Y:S02]  /*58a0*/  LDG.E.U8 R36, desc[UR16][R28.64] ;  /* 0x000000101c247981 */ /* 0x000164000c1e1100 */
.L_x_40:
[----:B------:R-:W-:Y:S05]  /*58b0*/  BSYNC B1 ;  /* 0x0000000000017941 */ /* 0x000fea0003800000 */
.L_x_39:
[----:B-----5:R-:W-:Y:S01]  /*58c0*/  LOP3.LUT R36, R36, 0xff, RZ, 0xc0, !PT ;  /* 0x000000ff24247812 */ /* 0x020fe200078ec0ff */
[----:B------:R-:W-:Y:S01]  /*58d0*/  BSSY B1, `(.L_x_41) ;  /* 0x000000b000017945 */ /* 0x000fe20003800000 */
[----:B------:R-:W-:Y:S02]  /*58e0*/  ISETP.LT.OR P3, PT, R35, 0x2, !P0 ;  /* 0x000000022300780c */ /* 0x000fe40004761670 */
[----:B------:R-:W-:-:S05]  /*58f0*/  F2FP.F16.E5M2.UNPACK_B R36, R36 ;  /* 0x00000024ff24723e */ /* 0x000fca00020004ff */
[----:B------:R-:W-:-:S05]  /*5900*/  HADD2.F32 R36, -RZ, R36.H0_H0 ;  /* 0x20000024ff247230 */ /* 0x000fca0000004100 */
[----:B------:R-:W-:Y:S01]  /*5910*/  FMUL R37, R36, UR19 ;  /* 0x0000001324257c20 */ /* 0x000fe20008400000 */
[----:B------:R-:W-:-:S03]  /*5920*/  PRMT R36, RZ, 0x7610, R36 ;  /* 0x00007610ff247816 */ /* 0x000fc60000000024 */
[----:B------:R-:W-:-:S05]  /*5930*/  FFMA R37, R226, UR20, R37 ;  /* 0x00000014e2257c23 */ /* 0x000fca0008000025 */
[----:B------:R-:W-:-:S05]  /*5940*/  F2FP.SATFINITE.E5M2.F32.PACK_AB_MERGE_C R37, RZ, R37, RZ ;  /* 0x00000025ff25723e */ /* 0x000fca00048060ff */
[----:B------:R2:W-:Y:S01]  /*5950*/  @!P4 STG.E.U8 desc[UR16][R24.64], R37 ;  /* 0x000000251800c986 */ /* 0x0005e2000c101110 */
[----:B------:R-:W-:Y:S05]  /*5960*/  @P3 BRA `(.L_x_42) ;  /* 0x0000000000043947 */ /* 0x000fea0003800000 */
[----:B------:R3:W5:Y:S02]  /*5970*/  LDG.E.U8 R36, desc[UR16][R28.64+0x1] ;  /* 0x000001101c247981 */ /* 0x000764000c1e1100 */
.L_x_42:
[----:B------:R-:W-:Y:S05]  /*5980*/  BSYNC B1 ;  /* 0x0000000000017941 */ /* 0x000fea0003800000 */
.L_x_41:
[----:B-----5:R-:W-:Y:S01]  /*5990*/  LOP3.LUT R36, R36, 0xff, RZ, 0xc0, !PT ;  /* 0x000000ff24247812 */ /* 0x020fe200078ec0ff */
[----:B------:R-:W-:Y:S01]  /*59a0*/  BSSY B1, `(.L_x_43) ;  /* 0x0000013000017945 */ /* 0x000fe20003800000 */
[----:B--2---:R-:W-:Y:S02]  /*59b0*/  IADD3 R37, P1, R39, 0x8, RZ ;  /* 0x0000000827257810 */ /* 0x004fe40007f3e0ff */
[----:B------:R-:W-:-:S03]  /*59c0*/  F2FP.F16.E5M2.UNPACK_B R36, R36 ;  /* 0x00000024ff24723e */ /* 0x000fc600020004ff */
[----:B------:R-:W-:Y:S01]  /*59d0*/  IMAD.X R32, RZ, RZ, R33, P1 ;  /* 0x000000ffff207224 */ /* 0x000fe200008e0621 */
[----:B------:R-:W-:Y:S01]  /*59e0*/  ISETP.GE.AND P1, PT, R38, 0x9, PT ;  /* 0x000000092600780c */ /* 0x000fe20003f26270 */
[----:B------:R-:W-:Y:S02]  /*59f0*/  HADD2.F32 R36, -RZ, R36.H0_H0 ;  /* 0x20000024ff247230 */ /* 0x000fe40000004100 */
[----:B------:R-:W-:Y:S01]  /*5a00*/  IMAD R32, R32, UR6, RZ ;  /* 0x0000000620207c24 */ /* 0x000fe2000f8e02ff */
[----:B------:R-:W-:Y:S01]  /*5a10*/  ISETP.LT.OR P5, PT, R35, 0x1, !P1 ;  /* 0x000000012300780c */ /* 0x000fe20004fa1670 */
[----:B------:R-:W-:-:S04]  /*5a20*/  IMAD.WIDE.U32 R30, R37, UR6, R30 ;  /* 0x00000006251e7c25 */ /* 0x000fc8000f8e001e */
[----:B------:R-:W-:Y:S01]  /*5a30*/  FMUL R36, R36, UR19 ;  /* 0x0000001324247c20 */ /* 0x000fe20008400000 */
[----:B------:R-:W-:-:S03]  /*5a40*/  IMAD R37, R37, UR7, R32 ;  /* 0x0000000725257c24 */ /* 0x000fc6000f8e0220 */
[----:B------:R-:W-:Y:S01]  /*5a50*/  FFMA R36, R225, UR20, R36 ;  /* 0x00000014e1247c23 */ /* 0x000fe20008000024 */
[----:B------:R-:W-:Y:S02]  /*5a60*/  IADD3 R30, P4, R30, UR8, RZ ;  /* 0x000000081e1e7c10 */ /* 0x000fe4000ff9e0ff */
[----:B------:R-:W-:Y:S02]  /*5a70*/  PRMT R32, RZ, 0x7610, R32 ;  /* 0x00007610ff207816 */ /* 0x000fe40000000020 */
[----:B------:R-:W-:Y:S02]  /*5a80*/  F2FP.SATFINITE.E5M2.F32.PACK_AB_MERGE_C R33, RZ, R36, RZ ;  /* 0x00000024ff21723e */ /* 0x000fe400048060ff */
[----:B------:R-:W-:-:S03]  /*5a90*/  IADD3.X R31, R31, UR9, R37, P4, !PT ;  /* 0x000000091f1f7c10 */ /* 0x000fc6000a7fe425 */
[----:B------:R2:W-:Y:S01]  /*5aa0*/  @!P3 STG.E.U8 desc[UR16][R24.64+0x1], R33 ;  /* 0x000001211800b986 */ /* 0x0005e2000c101110 */
[----:B------:R-:W-:Y:S05]  /*5ab0*/  @P5 BRA `(.L_x_44) ;  /* 0x0000000000045947 */ /* 0x000fea0003800000 */
[----:B------:R4:W5:Y:S02]  /*5ac0*/  LDG.E.U8 R32, desc[UR16][R30.64] ;  /* 0x000000101e207981 */ /* 0x000964000c1e1100 */
.L_x_44:
[----:B------:R-:W-:Y:S05]  /*5ad0*/  BSYNC B1 ;  /* 0x0000000000017941 */ /* 0x000fea0003800000 */
.L_x_43:
[----:B-----5:R-:W-:Y:S01]  /*5ae0*/  LOP3.LUT R32, R32, 0xff, RZ, 0xc0, !PT ;  /* 0x000000ff20207812 */ /* 0x020fe200078ec0ff */
[----:B------:R-:W-:Y:S01]  /*5af0*/  BSSY B1, `(.L_x_45) ;  /* 0x000000b000017945 */ /* 0x000fe20003800000 */
[----:B------:R-:W-:Y:S02]  /*5b00*/  ISETP.LT.OR P3, PT, R35, 0x2, !P1 ;  /* 0x000000022300780c */ /* 0x000fe40004f61670 */
[----:B------:R-:W-:-:S05]  /*5b10*/  F2FP.F16.E5M2.UNPACK_B R32, R32 ;  /* 0x00000020ff20723e */ /* 0x000fca00020004ff */
[----:B------:R-:W-:-:S05]  /*5b20*/  HADD2.F32 R32, -RZ, R32.H0_H0 ;  /* 0x20000020ff207230 */ /* 0x000fca0000004100 */
[----:B--2---:R-:W-:Y:S01]  /*5b30*/  FMUL R33, R32, UR19 ;  /* 0x0000001320217c20 */ /* 0x004fe20008400000 */
[----:B------:R-:W-:-:S03]  /*5b40*/  PRMT R32, RZ, 0x7610, R32 ;  /* 0x00007610ff207816 */ /* 0x000fc60000000020 */
[----:B------:R-:W-:-:S05]  /*5b50*/  FFMA R33, R224, UR20, R33 ;  /* 0x00000014e0217c23 */ /* 0x000fca0008000021 */
[----:B------:R-:W-:-:S05]  /*5b60*/  F2FP.SATFINITE.E5M2.F32.PACK_AB_MERGE_C R33, RZ, R33, RZ ;  /* 0x00000021ff21723e */ /* 0x000fca00048060ff */
[----:B------:R2:W-:Y:S01]  /*5b70*/  @!P5 STG.E.U8 desc[UR16][R26.64], R33 ;  /* 0x000000211a00d986 */ /* 0x0005e2000c101110 */
[----:B------:R-:W-:Y:S05]  /*5b80*/  @P3 BRA `(.L_x_46) ;  /* 0x0000000000043947 */ /* 0x000fea0003800000 */
[----:B------:R0:W5:Y:S02]  /*5b90*/  LDG.E.U8 R32, desc[UR16][R30.64+0x1] ;  /* 0x000001101e207981 */ /* 0x000164000c1e1100 */
.L_x_46:
[----:B------:R-:W-:Y:S05]  /*5ba0*/  BSYNC B1 ;  /* 0x0000000000017941 */ /* 0x000fea0003800000 */
.L_x_45:
[----:B-----5:R-:W-:Y:S01]  /*5bb0*/  LOP3.LUT R32, R32, 0xff, RZ, 0xc0, !PT ;  /* 0x000000ff20207812 */ /* 0x020fe200078ec0ff */
[----:B------:R-:W-:Y:S01]  /*5bc0*/  BSSY B1, `(.L_x_47) ;  /* 0x000000b000017945 */ /* 0x000fe20003800000 */
[----:B------:R-:W-:Y:S02]  /*5bd0*/  ISETP.LT.OR P4, PT, R35, 0x9, !P0 ;  /* 0x000000092300780c */ /* 0x000fe40004781670 */
[----:B------:R-:W-:-:S05]  /*5be0*/  F2FP.F16.E5M2.UNPACK_B R32, R32 ;  /* 0x00000020ff20723e */ /* 0x000fca00020004ff */
[----:B------:R-:W-:-:S05]  /*5bf0*/  HADD2.F32 R32, -RZ, R32.H0_H0 ;  /* 0x20000020ff207230 */ /* 0x000fca0000004100 */
[----:B------:R-:W-:-:S04]  /*5c00*/  FMUL R32, R32, UR19 ;  /* 0x0000001320207c20 */ /* 0x000fc80008400000 */
[----:B------:R-:W-:-:S05]  /*5c10*/  FFMA R32, R223, UR20, R32 ;  /* 0x00000014df207c23 */ /* 0x000fca0008000020 */
[----:B--2---:R-:W-:Y:S02]  /*5c20*/  F2FP.SATFINITE.E5M2.F32.PACK_AB_MERGE_C R33, RZ, R32, RZ ;  /* 0x00000020ff21723e */ /* 0x004fe400048060ff */
[----:B------:R-:W-:-:S03]  /*5c30*/  PRMT R32, RZ, 0x7610, R32 ;  /* 0x00007610ff207816 */ /* 0x000fc60000000020 */
[----:B------:R2:W-:Y:S01]  /*5c40*/  @!P3 STG.E.U8 desc[UR16][R26.64+0x1], R33 ;  /* 0x000001211a00b986 */ /* 0x0005e2000c101110 */
[----:B------:R-:W-:Y:S05]  /*5c50*/  @P4 BRA `(.L_x_48) ;  /* 0x0000000000044947 */ /* 0x000fea0003800000 */
[----:B------:R0:W5:Y:S02]  /*5c60*/  LDG.E.U8 R32, desc[UR16][R28.64+0x8] ;  /* 0x000008101c207981 */ /* 0x000164000c1e1100 */
.L_x_48:
[----:B------:R-:W-:Y:S05]  /*5c70*/  BSYNC B1 ;  /* 0x0000000000017941 */ /* 0x000fea0003800000 */
.L_x_47:
        /* <DEDUP_REMOVED lines=12> */
.L_x_50:
[----:B------:R-:W-:Y:S05]  /*5d40*/  BSYNC B1 ;  /* 0x0000000000017941 */ /* 0x000fea0003800000 */
.L_x_49:
        /* <DEDUP_REMOVED lines=12> */
.L_x_52:
[----:B------:R-:W-:Y:S05]  /*5e10*/  BSYNC B1 ;  /* 0x0000000000017941 */ /* 0x000fea0003800000 */
.L_x_51:
        /* <DEDUP_REMOVED lines=12> */
.L_x_54:
[----:B------:R-:W-:Y:S05]  /*5ee0*/  BSYNC B1 ;  /* 0x0000000000017941 */ /* 0x000fea0003800000 */
.L_x_53:
        /* <DEDUP_REMOVED lines=12> */
.L_x_56:
[----:B------:R-:W-:Y:S05]  /*5fb0*/  BSYNC B1 ;  /* 0x0000000000017941 */ /* 0x000fea0003800000 */
.L_x_55:
        /* <DEDUP_REMOVED lines=12> */
.L_x_58:
[----:B------:R-:W-:Y:S05]  /*6080*/  BSYNC B1 ;  /* 0x0000000000017941 */ /* 0x000fea0003800000 */
.L_x_57:
        /* <DEDUP_REMOVED lines=12> */
.L_x_60:
[----:B------:R-:W-:Y:S05]  /*6150*/  BSYNC B1 ;  /* 0x0000000000017941 */ /* 0x000fea0003800000 */
.L_x_59:
        /* <DEDUP_REMOVED lines=12> */
.L_x_62:
[----:B------:R-:W-:Y:S05]  /*6220*/  BSYNC B1 ;  /* 0x0000000000017941 */ /* 0x000fea0003800000 */
.L_x_61:
        /* <DEDUP_REMOVED lines=12> */
.L_x_64:
[----:B------:R-:W-:Y:S05]  /*62f0*/  BSYNC B1 ;  /* 0x0000000000017941 */ /* 0x000fea0003800000 */
.L_x_63:
        /* <DEDUP_REMOVED lines=12> */
.L_x_66:
[----:B------:R-:W-:Y:S05]  /*63c0*/  BSYNC B1 ;  /* 0x0000000000017941 */ /* 0x000fea0003800000 */
.L_x_65:
        /* <DEDUP_REMOVED lines=12> */
.L_x_68:
[----:B------:R-:W-:Y:S05]  /*6490*/  BSYNC B1 ;  /* 0x0000000000017941 */ /* 0x000fea0003800000 */
.L_x_67:
        /* <DEDUP_REMOVED lines=12> */
.L_x_70:
[----:B------:R-:W-:Y:S05]  /*6560*/  BSYNC B1 ;  /* 0x0000000000017941 */ /* 0x000fea0003800000 */
.L_x_69:
        /* <DEDUP_REMOVED lines=12> */
.L_x_72:
[----:B------:R-:W-:Y:S05]  /*6630*/  BSYNC B1 ;  /* 0x0000000000017941 */ /* 0x000fea0003800000 */
.L_x_71:
        /* <DEDUP_REMOVED lines=12> */
.L_x_74:
[----:B------:R-:W-:Y:S05]  /*6700*/  BSYNC B1 ;  /* 0x0000000000017941 */ /* 0x000fea0003800000 */
.L_x_73:
        /* <DEDUP_REMOVED lines=12> */
.L_x_76:
[----:B------:R-:W-:Y:S05]  /*67d0*/  BSYNC B1 ;  /* 0x0000000000017941 */ /* 0x000fea0003800000 */
.L_x_75:
        /* <DEDUP_REMOVED lines=12> */
.L_x_78:
[----:B------:R-:W-:Y:S05]  /*68a0*/  BSYNC B1 ;  /* 0x0000000000017941 */ /* 0x000fea0003800000 */
.L_x_77:
        /* <DEDUP_REMOVED lines=12> */
.L_x_80:
[----:B------:R-:W-:Y:S05]  /*6970*/  BSYNC B1 ;  /* 0x0000000000017941 */ /* 0x000fea0003800000 */
.L_x_79:
        /* <DEDUP_REMOVED lines=12> */
.L_x_82:
[----:B------:R-:W-:Y:S05]  /*6a40*/  BSYNC B1 ;  /* 0x0000000000017941 */ /* 0x000fea0003800000 */
.L_x_81:
        /* <DEDUP_REMOVED lines=12> */
.L_x_84:
[----:B------:R-:W-:Y:S05]  /*6b10*/  BSYNC B1 ;  /* 0x0000000000017941 */ /* 0x000fea0003800000 */
.L_x_83:
        /* <DEDUP_REMOVED lines=12> */
.L_x_86:
[----:B------:R-:W-:Y:S05]  /*6be0*/  BSYNC B1 ;  /* 0x0000000000017941 */ /* 0x000fea0003800000 */
.L_x_85:
        /* <DEDUP_REMOVED lines=12> */
.L_x_88:
[----:B------:R-:W-:Y:S05]  /*6cb0*/  BSYNC B1 ;  /* 0x0000000000017941 */ /* 0x000fea0003800000 */
.L_x_87:
        /* <DEDUP_REMOVED lines=12> */
.L_x_90:
[----:B------:R-:W-:Y:S05]  /*6d80*/  BSYNC B1 ;  /* 0x0000000000017941 */ /* 0x000fea0003800000 */
.L_x_89:
        /* <DEDUP_REMOVED lines=12> */
.L_x_92:
[----:B------:R-:W-:Y:S05]  /*6e50*/  BSYNC B1 ;  /* 0x0000000000017941 */ /* 0x000fea0003800000 */
.L_x_91:
        /* <DEDUP_REMOVED lines=12> */
.L_x_94:
[----:B------:R-:W-:Y:S05]  /*6f20*/  BSYNC B1 ;  /* 0x0000000000017941 */ /* 0x000fea0003800000 */
.L_x_93:
        /* <DEDUP_REMOVED lines=12> */
.L_x_96:
[----:B------:R-:W-:Y:S05]  /*6ff0*/  BSYNC B1 ;  /* 0x0000000000017941 */ /* 0x000fea0003800000 */
.L_x_95:
        /* <DEDUP_REMOVED lines=12> */
.L_x_98:
[----:B------:R-:W-:Y:S05]  /*70c0*/  BSYNC B1 ;  /* 0x0000000000017941 */ /* 0x000fea0003800000 */
.L_x_97:
        /* <DEDUP_REMOVED lines=12> */
.L_x_100:
[----:B------:R-:W-:Y:S05]  /*7190*/  BSYNC B1 ;  /* 0x0000000000017941 */ /* 0x000fea0003800000 */
.L_x_99:
        /* <DEDUP_REMOVED lines=12> */
.L_x_102:
[----:B------:R-:W-:Y:S05]  /*7260*/  BSYNC B1 ;  /* 0x0000000000017941 */ /* 0x000fea0003800000 */
.L_x_101:
        /* <DEDUP_REMOVED lines=12> */
.L_x_104:
[----:B------:R-:W-:Y:S05]  /*7330*/  BSYNC B1 ;  /* 0x0000000000017941 */ /* 0x000fea0003800000 */
.L_x_103:
        /* <DEDUP_REMOVED lines=12> */
.L_x_106:
[----:B------:R-:W-:Y:S05]  /*7400*/  BSYNC B1 ;  /* 0x0000000000017941 */ /* 0x000fea0003800000 */
.L_x_105:
        /* <DEDUP_REMOVED lines=12> */
.L_x_108:
[----:B------:R-:W-:Y:S05]  /*74d0*/  BSYNC B1 ;  /* 0x0000000000017941 */ /* 0x000fea0003800000 */
.L_x_107:
        /* <DEDUP_REMOVED lines=12> */
.L_x_110:
[----:B------:R-:W-:Y:S05]  /*75a0*/  BSYNC B1 ;  /* 0x0000000000017941 */ /* 0x000fea0003800000 */
.L_x_109:
        /* <DEDUP_REMOVED lines=12> */
.L_x_112:
[----:B------:R-:W-:Y:S05]  /*7670*/  BSYNC B1 ;  /* 0x0000000000017941 */ /* 0x000fea0003800000 */
.L_x_111:
        /* <DEDUP_REMOVED lines=12> */
.L_x_114:
[----:B------:R-:W-:Y:S05]  /*7740*/  BSYNC B1 ;  /* 0x0000000000017941 */ /* 0x000fea0003800000 */
.L_x_113:
        /* <DEDUP_REMOVED lines=12> */
.L_x_116:
[----:B------:R-:W-:Y:S05]  /*7810*/  BSYNC B1 ;  /* 0x0000000000017941 */ /* 0x000fea0003800000 */
.L_x_115:
        /* <DEDUP_REMOVED lines=12> */
.L_x_118:
[----:B------:R-:W-:Y:S05]  /*78e0*/  BSYNC B1 ;  /* 0x0000000000017941 */ /* 0x000fea0003800000 */
.L_x_117:
        /* <DEDUP_REMOVED lines=12> */
.L_x_120:
[----:B------:R-:W-:Y:S05]  /*79b0*/  BSYNC B1 ;  /* 0x0000000000017941 */ /* 0x000fea0003800000 */
.L_x_119:
        /* <DEDUP_REMOVED lines=12> */
.L_x_122:
[----:B------:R-:W-:Y:S05]  /*7a80*/  BSYNC B1 ;  /* 0x0000000000017941 */ /* 0x000fea0003800000 */
.L_x_121:
        /* <DEDUP_REMOVED lines=12> */
.L_x_124:
[----:B------:R-:W-:Y:S05]  /*7b50*/  BSYNC B1 ;  /* 0x0000000000017941 */ /* 0x000fea0003800000 */
.L_x_123:
        /* <DEDUP_REMOVED lines=12> */
.L_x_126:
[----:B------:R-:W-:Y:S05]  /*7c20*/  BSYNC B1 ;  /* 0x0000000000017941 */ /* 0x000fea0003800000 */
.L_x_125:
        /* <DEDUP_REMOVED lines=12> */
.L_x_128:
[----:B------:R-:W-:Y:S05]  /*7cf0*/  BSYNC B1 ;  /* 0x0000000000017941 */ /* 0x000fea0003800000 */
.L_x_127:
        /* <DEDUP_REMOVED lines=12> */
.L_x_130:
[----:B------:R-:W-:Y:S05]  /*7dc0*/  BSYNC B1 ;  /* 0x0000000000017941 */ /* 0x000fea0003800000 */
.L_x_129:
        /* <DEDUP_REMOVED lines=12> */
.L_x_132:
[----:B------:R-:W-:Y:S05]  /*7e90*/  BSYNC B1 ;  /* 0x0000000000017941 */ /* 0x000fea0003800000 */
.L_x_131:
        /* <DEDUP_REMOVED lines=12> */
.L_x_134:
[----:B------:R-:W-:Y:S05]  /*7f60*/  BSYNC B1 ;  /* 0x0000000000017941 */ /* 0x000fea0003800000 */
.L_x_133:
        /* <DEDUP_REMOVED lines=12> */
.L_x_136:
[----:B------:R-:W-:Y:S05]  /*8030*/  BSYNC B1 ;  /* 0x0000000000017941 */ /* 0x000fea0003800000 */
.L_x_135:
        /* <DEDUP_REMOVED lines=12> */
.L_x_138:
[----:B------:R-:W-:Y:S05]  /*8100*/  BSYNC B1 ;  /* 0x0000000000017941 */ /* 0x000fea0003800000 */
.L_x_137:
        /* <DEDUP_REMOVED lines=12> */
.L_x_140:
[----:B------:R-:W-:Y:S05]  /*81d0*/  BSYNC B1 ;  /* 0x0000000000017941 */ /* 0x000fea0003800000 */
.L_x_139:
        /* <DEDUP_REMOVED lines=12> */
.L_x_142:
[----:B------:R-:W-:Y:S05]  /*82a0*/  BSYNC B1 ;  /* 0x0000000000017941 */ /* 0x000fea0003800000 */
.L_x_141:
        /* <DEDUP_REMOVED lines=12> */
.L_x_144:
[----:B------:R-:W-:Y:S05]  /*8370*/  BSYNC B1 ;  /* 0x0000000000017941 */ /* 0x000fea0003800000 */
.L_x_143:
        /* <DEDUP_REMOVED lines=12> */
.L_x_146:
[----:B------:R-:W-:Y:S05]  /*8440*/  BSYNC B1 ;  /* 0x0000000000017941 */ /* 0x000fea0003800000 */
.L_x_145:
        /* <DEDUP_REMOVED lines=12> */
.L_x_148:
[----:B------:R-:W-:Y:S05]  /*8510*/  BSYNC B1 ;  /* 0x0000000000017941 */ /* 0x000fea0003800000 */
.L_x_147:
        /* <DEDUP_REMOVED lines=12> */
.L_x_150:
[----:B------:R-:W-:Y:S05]  /*85e0*/  BSYNC B1 ;  /* 0x0000000000017941 */ /* 0x000fea0003800000 */
.L_x_149:
        /* <DEDUP_REMOVED lines=12> */
.L_x_152:
[----:B------:R-:W-:Y:S05]  /*86b0*/  BSYNC B1 ;  /* 0x0000000000017941 */ /* 0x000fea0003800000 */
.L_x_151:
        /* <DEDUP_REMOVED lines=12> */
.L_x_154:
[----:B------:R-:W-:Y:S05]  /*8780*/  BSYNC B1 ;  /* 0x0000000000017941 */ /* 0x000fea0003800000 */
.L_x_153:
        /* <DEDUP_REMOVED lines=12> */
.L_x_156:
[----:B------:R-:W-:Y:S05]  /*8850*/  BSYNC B1 ;  /* 0x0000000000017941 */ /* 0x000fea0003800000 */
.L_x_155:
        /* <DEDUP_REMOVED lines=12> */
.L_x_158:
[----:B------:R-:W-:Y:S05]  /*8920*/  BSYNC B1 ;  /* 0x0000000000017941 */ /* 0x000fea0003800000 */
.L_x_157:
        /* <DEDUP_REMOVED lines=12> */
.L_x_160:
[----:B------:R-:W-:Y:S05]  /*89f0*/  BSYNC B1 ;  /* 0x0000000000017941 */ /* 0x000fea0003800000 */
.L_x_159:
        /* <DEDUP_REMOVED lines=12> */
.L_x_162:
[----:B------:R-:W-:Y:S05]  /*8ac0*/  BSYNC B1 ;  /* 0x0000000000017941 */ /* 0x000fea0003800000 */
.L_x_161:
        /* <DEDUP_REMOVED lines=12> */
.L_x_164:
[----:B------:R-:W-:Y:S05]  /*8b90*/  BSYNC B1 ;  /* 0x0000000000017941 */ /* 0x000fea0003800000 */
.L_x_163:
        /* <DEDUP_REMOVED lines=12> */
.L_x_166:
[----:B------:R-:W-:Y:S05]  /*8c60*/  BSYNC B1 ;  /* 0x0000000000017941 */ /* 0x000fea0003800000 */
.L_x_165:
        /* <DEDUP_REMOVED lines=12> */
.L_x_168:
[----:B------:R-:W-:Y:S05]  /*8d30*/  BSYNC B1 ;  /* 0x0000000000017941 */ /* 0x000fea0003800000 */
.L_x_167:
        /* <DEDUP_REMOVED lines=12> */
.L_x_170:
[----:B------:R-:W-:Y:S05]  /*8e00*/  BSYNC B1 ;  /* 0x0000000000017941 */ /* 0x000fea0003800000 */
.L_x_169:
        /* <DEDUP_REMOVED lines=12> */
.L_x_172:
[----:B------:R-:W-:Y:S05]  /*8ed0*/  BSYNC B1 ;  /* 0x0000000000017941 */ /* 0x000fea0003800000 */
.L_x_171:
        /* <DEDUP_REMOVED lines=12> */
.L_x_174:
[----:B------:R-:W-:Y:S05]  /*8fa0*/  BSYNC B1 ;  /* 0x0000000000017941 */ /* 0x000fea0003800000 */
.L_x_173:
        /* <DEDUP_REMOVED lines=12> */
.L_x_176:
[----:B------:R-:W-:Y:S05]  /*9070*/  BSYNC B1 ;  /* 0x0000000000017941 */ /* 0x000fea0003800000 */
.L_x_175:
        /* <DEDUP_REMOVED lines=12> */
.L_x_178:
[----:B------:R-:W-:Y:S05]  /*9140*/  BSYNC B1 ;  /* 0x0000000000017941 */ /* 0x000fea0003800000 */
.L_x_177:
        /* <DEDUP_REMOVED lines=12> */
.L_x_180:
[----:B------:R-:W-:Y:S05]  /*9210*/  BSYNC B1 ;  /* 0x0000000000017941 */ /* 0x000fea0003800000 */
.L_x_179:
        /* <DEDUP_REMOVED lines=12> */
.L_x_182:
[----:B------:R-:W-:Y:S05]  /*92e0*/  BSYNC B1 ;  /* 0x0000000000017941 */ /* 0x000fea0003800000 */
.L_x_181:
        /* <DEDUP_REMOVED lines=12> */
.L_x_184:
[----:B------:R-:W-:Y:S05]  /*93b0*/  BSYNC B1 ;  /* 0x0000000000017941 */ /* 0x000fea0003800000 */
.L_x_183:
        /* <DEDUP_REMOVED lines=12> */
.L_x_186:
[----:B------:R-:W-:Y:S05]  /*9480*/  BSYNC B1 ;  /* 0x0000000000017941 */ /* 0x000fea0003800000 */
.L_x_185:
        /* <DEDUP_REMOVED lines=12> */
.L_x_188:
[----:B------:R-:W-:Y:S05]  /*9550*/  BSYNC B1 ;  /* 0x0000000000017941 */ /* 0x000fea0003800000 */
.L_x_187:
        /* <DEDUP_REMOVED lines=12> */
.L_x_190:
[----:B------:R-:W-:Y:S05]  /*9620*/  BSYNC B1 ;  /* 0x0000000000017941 */ /* 0x000fea0003800000 */
.L_x_189:
[----:B-----5:R-:W-:Y:S01]  /*9630*/  LOP3.LUT R32, R32, 0xff, RZ, 0xc0, !PT ;  /* 0x000000ff20207812 */ /* 0x020fe200078ec0ff */
[----:B------:R-:W-:Y:S01]  /*9640*/  BSSY B1, `(.L_x_191) ;  /* 0x000000b000017945 */ /* 0x000fe20003800000 */
[----:B------:R-:W-:Y:S02]  /*9650*/  ISETP.LT.OR P4, PT, R35, 0x99, !P0 ;  /* 0x000000992300780c */ /* 0x000fe40004781670 */
[----:B------:R-:W-:-:S05]  /*9660*/  F2FP.F16.E5M2.UNPACK_B R32, R32 ;  /* 0x00000020ff20723e */ /* 0x000fca00020004ff */
[----:B------:R-:W-:-:S05]  /*9670*/  HADD2.F32 R32, -RZ, R32.H0_H0 ;  /* 0x20000020ff207230 */ /* 0x000fca0000004100 */
[----:B------:R-:W-:-:S04]  /*9680*/  FMUL R32, R32, UR19 ;  /* 0x0000001320207c20 */ /* 0x000fc80008400000 */
[----:B------:R-:W-:Y:S01]  /*9690*/  FFMA R32, R23, UR20, R32 ;  /* 0x0000001417207c23 */ /* 0x000fe20008000020 */
[----:B------:R-:W-:-:S04]  /*96a0*/  PRMT R23, RZ, 0x7610, R23 ;  /* 0x00007610ff177816 */ /* 0x000fc80000000017 */
[----:B--2---:R-:W-:-:S05]  /*96b0*/  F2FP.SATFINITE.E5M2.F32.PACK_AB_MERGE_C R33, RZ, R32, RZ ;  /* 0x00000020ff21723e */ /* 0x004fca00048060ff */
[----:B------:R2:W-:Y:S01]  /*96c0*/  @!P3 STG.E.U8 desc[UR16][R26.64+0x91], R33 ;  /* 0x000091211a00b986 */ /* 0x0005e2000c101110 */
[----:B------:R-:W-:Y:S05]  /*96d0*/  @P4 BRA `(.L_x_192) ;  /* 0x0000000000044947 */ /* 0x000fea0003800000 */
[----:B------:R0:W5:Y:S02]  /*96e0*/  LDG.E.U8 R23, desc[UR16][R28.64+0x98] ;  /* 0x000098101c177981 */ /* 0x000164000c1e1100 */
.L_x_192:
[----:B------:R-:W-:Y:S05]  /*96f0*/  BSYNC B1 ;  /* 0x0000000000017941 */ /* 0x000fea0003800000 */
.L_x_191:
        /* <DEDUP_REMOVED lines=8> */
[----:B------:R-:W-:-:S05]  /*9780*/  F2FP.SATFINITE.E5M2.F32.PACK_AB_MERGE_C R23, RZ, R23, RZ ;  /* 0x00000017ff17723e */ /* 0x000fca00048060ff */
[----:B------:R0:W-:Y:S01]  /*9790*/  @!P4 STG.E.U8 desc[UR16][R24.64+0x98], R23 ;  /* 0x000098171800c986 */ /* 0x0001e2000c101110 */
[----:B------:R-:W-:Y:S05]  /*97a0*/  @P3 BRA `(.L_x_194) ;  /* 0x0000000000043947 */ /* 0x000fea0003800000 */
[----:B------:R0:W5:Y:S02]  /*97b0*/  LDG.E.U8 R22, desc[UR16][R28.64+0x99] ;  /* 0x000099101c167981 */ /* 0x000164000c1e1100 */
.L_x_194:
[----:B------:R-:W-:Y:S05]  /*97c0*/  BSYNC B1 ;  /* 0x0000000000017941 */ /* 0x000fea0003800000 */
.L_x_193:
        /* <DEDUP_REMOVED lines=8> */
[----:B0-----:R-:W-:-:S05]  /*9850*/  F2FP.SATFINITE.E5M2.F32.PACK_AB_MERGE_C R23, RZ, R22, RZ ;  /* 0x00000016ff17723e */ /* 0x001fca00048060ff */
[----:B------:R0:W-:Y:S01]  /*9860*/  @!P3 STG.E.U8 desc[UR16][R24.64+0x99], R23 ;  /* 0x000099171800b986 */ /* 0x0001e2000c101110 */
[----:B------:R-:W-:Y:S05]  /*9870*/  @P4 BRA `(.L_x_196) ;  /* 0x0000000000044947 */ /* 0x000fea0003800000 */
[----:B------:R0:W5:Y:S02]  /*9880*/  LDG.E.U8 R21, desc[UR16][R30.64+0x98] ;  /* 0x000098101e157981 */ /* 0x000164000c1e1100 */
.L_x_196:
[----:B------:R-:W-:Y:S05]  /*9890*/  BSYNC B1 ;  /* 0x0000000000017941 */ /* 0x000fea0003800000 */
.L_x_195:
        /* <DEDUP_REMOVED lines=12> */
.L_x_198:
[----:B------:R-:W-:Y:S05]  /*9960*/  BSYNC B1 ;  /* 0x0000000000017941 */ /* 0x000fea0003800000 */
.L_x_197:
        /* <DEDUP_REMOVED lines=12> */
.L_x_200:
[----:B------:R-:W-:Y:S05]  /*9a30*/  BSYNC B1 ;  /* 0x0000000000017941 */ /* 0x000fea0003800000 */
.L_x_199:
        /* <DEDUP_REMOVED lines=12> */
.L_x_202:
[----:B------:R-:W-:Y:S05]  /*9b00*/  BSYNC B1 ;  /* 0x0000000000017941 */ /* 0x000fea0003800000 */
.L_x_201:
        /* <DEDUP_REMOVED lines=12> */
.L_x_204:
[----:B------:R-:W-:Y:S05]  /*9bd0*/  BSYNC B1 ;  /* 0x0000000000017941 */ /* 0x000fea0003800000 */
.L_x_203:
        /* <DEDUP_REMOVED lines=12> */
.L_x_206:
[----:B------:R-:W-:Y:S05]  /*9ca0*/  BSYNC B1 ;  /* 0x0000000000017941 */ /* 0x000fea0003800000 */
.L_x_205:
        /* <DEDUP_REMOVED lines=12> */
.L_x_208:
[----:B------:R-:W-:Y:S05]  /*9d70*/  BSYNC B1 ;  /* 0x0000000000017941 */ /* 0x000fea0003800000 */
.L_x_207:
        /* <DEDUP_REMOVED lines=12> */
.L_x_210:
[----:B------:R-:W-:Y:S05]  /*9e40*/  BSYNC B1 ;  /* 0x0000000000017941 */ /* 0x000fea0003800000 */
.L_x_209:
        /* <DEDUP_REMOVED lines=12> */
.L_x_212:
[----:B------:R-:W-:Y:S05]  /*9f10*/  BSYNC B1 ;  /* 0x0000000000017941 */ /* 0x000fea0003800000 */
.L_x_211:
        /* <DEDUP_REMOVED lines=12> */
.L_x_214:
[----:B------:R-:W-:Y:S05]  /*9fe0*/  BSYNC B1 ;  /* 0x0000000000017941 */ /* 0x000fea0003800000 */
.L_x_213:
        /* <DEDUP_REMOVED lines=12> */
.L_x_216:
[----:B------:R-:W-:Y:S05]  /*a0b0*/  BSYNC B1 ;  /* 0x0000000000017941 */ /* 0x000fea0003800000 */
.L_x_215:
        /* <DEDUP_REMOVED lines=12> */
.L_x_218:
[----:B------:R-:W-:Y:S05]  /*a180*/  BSYNC B1 ;  /* 0x0000000000017941 */ /* 0x000fea0003800000 */
.L_x_217:
        /* <DEDUP_REMOVED lines=12> */
.L_x_220:
[----:B------:R-:W-:Y:S05]  /*a250*/  BSYNC B1 ;  /* 0x0000000000017941 */ /* 0x000fea0003800000 */
.L_x_219:
        /* <DEDUP_REMOVED lines=12> */
.L_x_222:
[----:B------:R-:W-:Y:S05]  /*a320*/  BSYNC B1 ;  /* 0x0000000000017941 */ /* 0x000fea0003800000 */
.L_x_221:
        /* <DEDUP_REMOVED lines=12> */
.L_x_224:
[----:B------:R-:W-:Y:S05]  /*a3f0*/  BSYNC B1 ;  /* 0x0000000000017941 */ /* 0x000fea0003800000 */
.L_x_223:
        /* <DEDUP_REMOVED lines=12> */
.L_x_226:
[----:B------:R-:W-:Y:S05]  /*a4c0*/  BSYNC B1 ;  /* 0x0000000000017941 */ /* 0x000fea0003800000 */
.L_x_225:
        /* <DEDUP_REMOVED lines=12> */
.L_x_228:
[----:B------:R-:W-:Y:S05]  /*a590*/  BSYNC B1 ;  /* 0x0000000000017941 */ /* 0x000fea0003800000 */
.L_x_227:
        /* <DEDUP_REMOVED lines=12> */
.L_x_230:
[----:B------:R-:W-:Y:S05]  /*a660*/  BSYNC B1 ;  /* 0x0000000000017941 */ /* 0x000fea0003800000 */
.L_x_229:
        /* <DEDUP_REMOVED lines=12> */
.L_x_232:
[----:B------:R-:W-:Y:S05]  /*a730*/  BSYNC B1 ;  /* 0x0000000000017941 */ /* 0x000fea0003800000 */
.L_x_231:
        /* <DEDUP_REMOVED lines=12> */
.L_x_234:
[----:B------:R-:W-:Y:S05]  /*a800*/  BSYNC B1 ;  /* 0x0000000000017941 */ /* 0x000fea0003800000 */
.L_x_233:
[----:B-----5:R-:W-:Y:S01]  /*a810*/  LOP3.LUT R2, R2, 0xff, RZ, 0xc0, !PT ;  /* 0x000000ff02027812 */ /* 0x020fe200078ec0ff */
[----:B------:R-:W-:Y:S01]  /*a820*/  BSSY B1, `(.L_x_235) ;  /* 0x000000b000017945 */ /* 0x000fe20003800000 */
[----:B------:R-:W-:Y:S02]  /*a830*/  ISETP.LT.OR P4, PT, R35, 0xc1, !P1 ;  /* 0x000000c12300780c */ /* 0x000fe40004f81670 */
[----:B------:R-:W-:-:S05]  /*a840*/  F2FP.F16.E5M2.UNPACK_B R2, R2 ;  /* 0x00000002ff02723e */ /* 0x000fca00020004ff */
[----:B------:R-:W-:-:S05]  /*a850*/  HADD2.F32 R2, -RZ, R2.H0_H0 ;  /* 0x20000002ff027230 */ /* 0x000fca0000004100 */
[----:B0-----:R-:W-:-:S04]  /*a860*/  FMUL R3, R2, UR19 ;  /* 0x0000001302037c20 */ /* 0x001fc80008400000 */
[----:B------:R-:W-:Y:S01]  /*a870*/  FFMA R3, R0, UR20, R3 ;  /* 0x0000001400037c23 */ /* 0x000fe20008000003 */
[----:B------:R-:W-:-:S04]  /*a880*/  PRMT R0, RZ, 0x7610, R0 ;  /* 0x00007610ff007816 */ /* 0x000fc80000000000 */
[----:B------:R-:W-:-:S05]  /*a890*/  F2FP.SATFINITE.E5M2.F32.PACK_AB_MERGE_C R3, RZ, R3, RZ ;  /* 0x00000003ff03723e */ /* 0x000fca00048060ff */
[----:B------:R0:W-:Y:S01]  /*a8a0*/  @!P3 STG.E.U8 desc[UR16][R24.64+0xc1], R3 ;  /* 0x0000c1031800b986 */ /* 0x0001e2000c101110 */
[----:B------:R-:W-:Y:S05]  /*a8b0*/  @P4 BRA `(.L_x_236) ;  /* 0x0000000000044947 */ /* 0x000fea0003800000 */
[----:B------:R0:W5:Y:S02]  /*a8c0*/  LDG.E.U8 R0, desc[UR16][R30.64+0xc0] ;  /* 0x0000c0101e007981 */ /* 0x000164000c1e1100 */
.L_x_236:
[----:B------:R-:W-:Y:S05]  /*a8d0*/  BSYNC B1 ;  /* 0x0000000000017941 */ /* 0x000fea0003800000 */
.L_x_235:
[----:B------:R-:W2:Y:S01]  /*a8e0*/  LDL.LU R2, [R1] ;  /* 0x0000000001027983 */ /* 0x000ea20000300800 */
[----:B-----5:R-:W-:Y:S01]  /*a8f0*/  LOP3.LUT R0, R0, 0xff, RZ, 0xc0, !PT ;  /* 0x000000ff00007812 */ /* 0x020fe200078ec0ff */
[----:B------:R-:W-:Y:S01]  /*a900*/  BSSY B1, `(.L_x_237) ;  /* 0x000000b000017945 */ /* 0x000fe20003800000 */
[----:B------:R-:W-:Y:S02]  /*a910*/  ISETP.LT.OR P3, PT, R35, 0xc2, !P1 ;  /* 0x000000c22300780c */ /* 0x000fe40004f61670 */
[----:B------:R-:W-:-:S05]  /*a920*/  F2FP.F16.E5M2.UNPACK_B R0, R0 ;  /* 0x00000000ff00723e */ /* 0x000fca00020004ff */
[----:B------:R-:W-:-:S05]  /*a930*/  HADD2.F32 R0, -RZ, R0.H0_H0 ;  /* 0x20000000ff007230 */ /* 0x000fca0000004100 */
[----:B------:R-:W-:-:S04]  /*a940*/  FMUL R0, R0, UR19 ;  /* 0x0000001300007c20 */ /* 0x000fc80008400000 */
[----:B--2---:R-:W-:-:S05]  /*a950*/  FFMA R0, R2, UR20, R0 ;  /* 0x0000001402007c23 */ /* 0x004fca0008000000 */
[----:B0-----:R-:W-:Y:S02]  /*a960*/  F2FP.SATFINITE.E5M2.F32.PACK_AB_MERGE_C R3, RZ, R0, RZ ;  /* 0x00000000ff03723e */ /* 0x001fe400048060ff */
[----:B------:R-:W-:-:S03]  /*a970*/  PRMT R0, RZ, 0x7610, R0 ;  /* 0x00007610ff007816 */ /* 0x000fc60000000000 */
[----:B------:R0:W-:Y:S01]  /*a980*/  @!P4 STG.E.U8 desc[UR16][R26.64+0xc0], R3 ;  /* 0x0000c0031a00c986 */ /* 0x0001e2000c101110 */
[----:B------:R-:W-:Y:S05]  /*a990*/  @P3 BRA `(.L_x_238) ;  /* 0x0000000000043947 */ /* 0x000fea0003800000 */
[----:B------:R2:W5:Y:S02]  /*a9a0*/  LDG.E.U8 R0, desc[UR16][R30.64+0xc1] ;  /* 0x0000c1101e007981 */ /* 0x000564000c1e1100 */
.L_x_238:
[----:B------:R-:W-:Y:S05]  /*a9b0*/  BSYNC B1 ;  /* 0x0000000000017941 */ /* 0x000fea0003800000 */
.L_x_237:
[----:B------:R-:W3:Y:S01]  /*a9c0*/  LDL.LU R2, [R1+0x4] ;  /* 0x0000040001027983 */ /* 0x000ee20000300800 */
[----:B-----5:R-:W-:Y:S01]  /*a9d0*/  LOP3.LUT R0, R0, 0xff, RZ, 0xc0, !PT ;  /* 0x000000ff00007812 */ /* 0x020fe200078ec0ff */
[----:B------:R-:W-:Y:S01]  /*a9e0*/  BSSY B1, `(.L_x_239) ;  /* 0x000000b000017945 */ /* 0x000fe20003800000 */
[----:B------:R-:W-:Y:S02]  /*a9f0*/  ISETP.LT.OR P4, PT, R35, 0xc9, !P0 ;  /* 0x000000c92300780c */ /* 0x000fe40004781670 */
[----:B------:R-:W-:-:S05]  /*aa00*/  F2FP.F16.E5M2.UNPACK_B R0, R0 ;  /* 0x00000000ff00723e */ /* 0x000fca00020004ff */
[----:B------:R-:W-:-:S05]  /*aa10*/  HADD2.F32 R0, -RZ, R0.H0_H0 ;  /* 0x20000000ff007230 */ /* 0x000fca0000004100 */
[----:B------:R-:W-:-:S04]  /*aa20*/  FMUL R0, R0, UR19 ;  /* 0x0000001300007c20 */ /* 0x000fc80008400000 */
[----:B---3--:R-:W-:-:S05]  /*aa30*/  FFMA R0, R2, UR20, R0 ;  /* 0x0000001402007c23 */ /* 0x008fca0008000000 */
[----:B0-----:R-:W-:Y:S02]  /*aa40*/  F2FP.SATFINITE.E5M2.F32.PACK_AB_MERGE_C R3, RZ, R0, RZ ;  /* 0x00000000ff03723e */ /* 0x001fe400048060ff */
[----:B------:R-:W-:-:S03]  /*aa50*/  PRMT R0, RZ, 0x7610, R0 ;  /* 0x00007610ff007816 */ /* 0x000fc60000000000 */
[----:B------:R0:W-:Y:S01]  /*aa60*/  @!P3 STG.E.U8 desc[UR16][R26.64+0xc1], R3 ;  /* 0x0000c1031a00b986 */ /* 0x0001e2000c101110 */
[----:B------:R-:W-:Y:S05]  /*aa70*/  @P4 BRA `(.L_x_240) ;  /* 0x0000000000044947 */ /* 0x000fea0003800000 */
[----:B------:R3:W5:Y:S02]  /*aa80*/  LDG.E.U8 R0, desc[UR16][R28.64+0xc8] ;  /* 0x0000c8101c007981 */ /* 0x000764000c1e1100 */
.L_x_240:
[----:B------:R-:W-:Y:S05]  /*aa90*/  BSYNC B1 ;  /* 0x0000000000017941 */ /* 0x000fea0003800000 */
.L_x_239:
[----:B------:R-:W2:Y:S01]  /*aaa0*/  LDL.LU R2, [R1+0x8] ;  /* 0x0000080001027983 */ /* 0x000ea20000300800 */
        /* <DEDUP_REMOVED lines=12> */
.L_x_242:
[----:B------:R-:W-:Y:S05]  /*ab70*/  BSYNC B1 ;  /* 0x0000000000017941 */ /* 0x000fea0003800000 */
.L_x_241:
        /* <DEDUP_REMOVED lines=13> */
.L_x_244:
[----:B------:R-:W-:Y:S05]  /*ac50*/  BSYNC B1 ;  /* 0x0000000000017941 */ /* 0x000fea0003800000 */
.L_x_243:
        /* <DEDUP_REMOVED lines=13> */
.L_x_246:
[----:B------:R-:W-:Y:S05]  /*ad30*/  BSYNC B1 ;  /* 0x0000000000017941 */ /* 0x000fea0003800000 */
.L_x_245:
        /* <DEDUP_REMOVED lines=13> */
.L_x_248:
[----:B------:R-:W-:Y:S05]  /*ae10*/  BSYNC B1 ;  /* 0x0000000000017941 */ /* 0x000fea0003800000 */
.L_x_247:
        /* <DEDUP_REMOVED lines=13> */
.L_x_250:
[----:B------:R-:W-:Y:S05]  /*aef0*/  BSYNC B1 ;  /* 0x0000000000017941 */ /* 0x000fea0003800000 */
.L_x_249:
        /* <DEDUP_REMOVED lines=13> */
.L_x_252:
[----:B------:R-:W-:Y:S05]  /*afd0*/  BSYNC B1 ;  /* 0x0000000000017941 */ /* 0x000fea0003800000 */
.L_x_251:
        /* <DEDUP_REMOVED lines=13> */
.L_x_254:
[----:B------:R-:W-:Y:S05]  /*b0b0*/  BSYNC B1 ;  /* 0x0000000000017941 */ /* 0x000fea0003800000 */
.L_x_253:
        /* <DEDUP_REMOVED lines=13> */
.L_x_256:
[----:B------:R-:W-:Y:S05]  /*b190*/  BSYNC B1 ;  /* 0x0000000000017941 */ /* 0x000fea0003800000 */
.L_x_255:
        /* <DEDUP_REMOVED lines=13> */
.L_x_258:
[----:B------:R-:W-:Y:S05]  /*b270*/  BSYNC B1 ;  /* 0x0000000000017941 */ /* 0x000fea0003800000 */
.L_x_257:
        /* <DEDUP_REMOVED lines=13> */
.L_x_260:
[----:B------:R-:W-:Y:S05]  /*b350*/  BSYNC B1 ;  /* 0x0000000000017941 */ /* 0x000fea0003800000 */
.L_x_259:
        /* <DEDUP_REMOVED lines=13> */
.L_x_262:
[----:B------:R-:W-:Y:S05]  /*b430*/  BSYNC B1 ;  /* 0x0000000000017941 */ /* 0x000fea0003800000 */
.L_x_261:
        /* <DEDUP_REMOVED lines=13> */
.L_x_264:
[----:B------:R-:W-:Y:S05]  /*b510*/  BSYNC B1 ;  /* 0x0000000000017941 */ /* 0x000fea0003800000 */
.L_x_263:
        /* <DEDUP_REMOVED lines=13> */
.L_x_266:
[----:B------:R-:W-:Y:S05]  /*b5f0*/  BSYNC B1 ;  /* 0x0000000000017941 */ /* 0x000fea0003800000 */
.L_x_265:
        /* <DEDUP_REMOVED lines=13> */
.L_x_268:
[----:B------:R-:W-:Y:S05]  /*b6d0*/  BSYNC B1 ;  /* 0x0000000000017941 */ /* 0x000fea0003800000 */
.L_x_267:
        /* <DEDUP_REMOVED lines=13> */
.L_x_270:
[----:B------:R-:W-:Y:S05]  /*b7b0*/  BSYNC B1 ;  /* 0x0000000000017941 */ /* 0x000fea0003800000 */
.L_x_269:
        /* <DEDUP_REMOVED lines=13> */
.L_x_272:
[----:B------:R-:W-:Y:S05]  /*b890*/  BSYNC B1 ;  /* 0x0000000000017941 */ /* 0x000fea0003800000 */
.L_x_271:
        /* <DEDUP_REMOVED lines=13> */
.L_x_274:
[----:B------:R-:W-:Y:S05]  /*b970*/  BSYNC B1 ;  /* 0x0000000000017941 */ /* 0x000fea0003800000 */
.L_x_273:
        /* <DEDUP_REMOVED lines=13> */
.L_x_276:
[----:B------:R-:W-:Y:S05]  /*ba50*/  BSYNC B1 ;  /* 0x0000000000017941 */ /* 0x000fea0003800000 */
.L_x_275:
        /* <DEDUP_REMOVED lines=13> */
.L_x_278:
[----:B------:R-:W-:Y:S05]  /*bb30*/  BSYNC B1 ;  /* 0x0000000000017941 */ /* 0x000fea0003800000 */
.L_x_277:
        /* <DEDUP_REMOVED lines=13> */
.L_x_280:
[----:B------:R-:W-:Y:S05]  /*bc10*/  BSYNC B1 ;  /* 0x0000000000017941 */ /* 0x000fea0003800000 */
.L_x_279:
        /* <DEDUP_REMOVED lines=13> */
.L_x_282:
[----:B------:R-:W-:Y:S05]  /*bcf0*/  BSYNC B1 ;  /* 0x0000000000017941 */ /* 0x000fea0003800000 */
.L_x_281:
        /* <DEDUP_REMOVED lines=13> */
.L_x_284:
[----:B------:R-:W-:Y:S05]  /*bdd0*/  BSYNC B1 ;  /* 0x0000000000017941 */ /* 0x000fea0003800000 */
.L_x_283:
        /* <DEDUP_REMOVED lines=13> */
.L_x_286:
[----:B------:R-:W-:Y:S05]  /*beb0*/  BSYNC B1 ;  /* 0x0000000000017941 */ /* 0x000fea0003800000 */
.L_x_285:
        /* <DEDUP_REMOVED lines=13> */
.L_x_288:
[----:B------:R-:W-:Y:S05]  /*bf90*/  BSYNC B1 ;  /* 0x0000000000017941 */ /* 0x000fea0003800000 */
.L_x_287:
        /* <DEDUP_REMOVED lines=13> */
.L_x_290:
[----:B------:R-:W-:Y:S05]  /*c070*/  BSYNC B1 ;  /* 0x0000000000017941 */ /* 0x000fea0003800000 */
.L_x_289:
        /* <DEDUP_REMOVED lines=13> */
.L_x_292:
[----:B------:R-:W-:Y:S05]  /*c150*/  BSYNC B1 ;  /* 0x0000000000017941 */ /* 0x000fea0003800000 */
.L_x_291:
        /* <DEDUP_REMOVED lines=13> */
.L_x_294:
[----:B------:R-:W-:Y:S05]  /*c230*/  BSYNC B1 ;  /* 0x0000000000017941 */ /* 0x000fea0003800000 */
.L_x_293:
[----:B------:R-:W-:Y:S05]  /*c240*/  @P1 BRA `(.L_x_295) ;  /* 0x0000002000a41947 */ /* 0x000fea0003800000 */
[----:B------:R-:W2:Y:S01]  /*c250*/  LDL.LU R2, [R1+0x74] ;  /* 0x0000740001027983 */ /* 0x000ea20000300800 */
[----:B-----5:R-:W-:-:S04]  /*c260*/  LOP3.LUT R0, R0, 0xff, RZ, 0xc0, !PT ;  /* 0x000000ff00007812 */ /* 0x020fc800078ec0ff */
[----:B------:R-:W-:-:S05]  /*c270*/  F2FP.F16.E5M2.UNPACK_B R0, R0 ;  /* 0x00000000ff00723e */ /* 0x000fca00020004ff */
[----:B------:R-:W-:-:S05]  /*c280*/  HADD2.F32 R0, -RZ, R0.H0_H0 ;  /* 0x20000000ff007230 */ /* 0x000fca0000004100 */
[----:B------:R-:W-:-:S04]  /*c290*/  FMUL R0, R0, UR19 ;  /* 0x0000001300007c20 */ /* 0x000fc80008400000 */
[----:B--2---:R-:W-:-:S05]  /*c2a0*/  FFMA R0, R2, UR20, R0 ;  /* 0x0000001402007c23 */ /* 0x004fca0008000000 */
[----:B0-----:R-:W-:-:S05]  /*c2b0*/  F2FP.SATFINITE.E5M2.F32.PACK_AB_MERGE_C R3, RZ, R0, RZ ;  /* 0x00000000ff03723e */ /* 0x001fca00048060ff */
[----:B------:R0:W-:Y:S01]  /*c2c0*/  STG.E.U8 desc[UR16][R26.64+0xf9], R3 ;  /* 0x0000f9031a007986 */ /* 0x0001e2000c101110 */
[----:B------:R-:W-:Y:S05]  /*c2d0*/  BRA `(.L_x_295) ;  /* 0x0000002000807947 */ /* 0x000fea0003800000 */
.L_x_38:
[----:B------:R-:W-:Y:S01]  /*c2e0*/  ISETP.GE.AND P1, PT, R38, 0x1, PT ;  /* 0x000000012600780c */ /* 0x000fe20003f26270 */
[----:B------:R-:W-:Y:S01]  /*c2f0*/  FMUL R226, R226, UR20 ;  /* 0x00000014e2e27c20 */ /* 0x000fe20008400000 */
[----:B------:R-:W2:Y:S01]  /*c300*/  LDL.LU R227, [R1+0x10] ;  /* 0x0000100001e37983 */ /* 0x000ea20000300800 */
[----:B------:R-:W-:Y:S01]  /*c310*/  ISETP.GE.AND P0, PT, R38, 0x9, PT ;  /* 0x000000092600780c */ /* 0x000fe20003f06270 */
[----:B------:R-:W-:Y:S01]  /*c320*/  FMUL R225, R225, UR20 ;  /* 0x00000014e1e17c20 */ /* 0x000fe20008400000 */
[C---:B------:R-:W-:Y:S02]  /*c330*/  ISETP.LT.OR P4, PT, R35.reuse, 0x1, !P1 ;  /* 0x000000012300780c */ /* 0x040fe40004f81670 */
[C---:B------:R-:W-:Y:S02]  /*c340*/  ISETP.LT.OR P5, PT, R35.reuse, 0x2, !P1 ;  /* 0x000000022300780c */ /* 0x040fe40004fa1670 */
[----:B------:R-:W-:Y:S02]  /*c350*/  F2FP.SATFINITE.E5M2.F32.PACK_AB_MERGE_C R29, RZ, R226, RZ ;  /* 0x000000e2ff1d723e */ /* 0x000fe400048060ff */
[C---:B------:R-:W-:Y:S01]  /*c360*/  ISETP.LT.OR P3, PT, R35.reuse, 0x1, !P0 ;  /* 0x000000012300780c */ /* 0x040fe20004761670 */
[----:B------:R-:W-:Y:S01]  /*c370*/  FMUL R224, R224, UR20 ;  /* 0x00000014e0e07c20 */ /* 0x000fe20008400000 */
[----:B------:R-:W-:Y:S01]  /*c380*/  ISETP.LT.OR P6, PT, R35, 0xa, !P1 ;  /* 0x0000000a2300780c */ /* 0x000fe20004fc1670 */
[----:B------:R-:W-:Y:S01]  /*c390*/  FMUL R223, R223, UR20 ;  /* 0x00000014dfdf7c20 */ /* 0x000fe20008400000 */
[----:B------:R-:W-:Y:S01]  /*c3a0*/  F2FP.SATFINITE.E5M2.F32.PACK_AB_MERGE_C R225, RZ, R225, RZ ;  /* 0x000000e1ffe1723e */ /* 0x000fe200048060ff */
[----:B------:R-:W-:Y:S01]  /*c3b0*/  FMUL R221, R221, UR20 ;  /* 0x00000014dddd7c20 */ /* 0x000fe20008400000 */
[----:B------:R-:W-:Y:S01]  /*c3c0*/  FMUL R222, R222, UR20 ;  /* 0x00000014dede7c20 */ /* 0x000fe20008400000 */
[----:B------:R0:W-:Y:S01]  /*c3d0*/  @!P4 STG.E.U8 desc[UR16][R24.64], R29 ;  /* 0x0000001d1800c986 */ /* 0x0001e2000c101110 */
[----:B------:R-:W-:-:S02]  /*c3e0*/  ISETP.LT.OR P4, PT, R35, 0x2, !P0 ;  /* 0x000000022300780c */ /* 0x000fc40004781670 */
[----:B------:R-:W-:Y:S01]  /*c3f0*/  F2FP.SATFINITE.E5M2.F32.PACK_AB_MERGE_C R31, RZ, R224, RZ ;  /* 0x000000e0ff1f723e */ /* 0x000fe200048060ff */
[----:B------:R3:W-:Y:S01]  /*c400*/  @!P5 STG.E.U8 desc[UR16][R24.64+0x1], R225 ;  /* 0x000001e11800d986 */ /* 0x0007e2000c101110 */
[C---:B------:R-:W-:Y:S02]  /*c410*/  ISETP.LT.OR P5, PT, R35.reuse, 0x9, !P1 ;  /* 0x000000092300780c */ /* 0x040fe40004fa1670 */
[----:B------:R-:W-:Y:S01]  /*c420*/  F2FP.SATFINITE.E5M2.F32.PACK_AB_MERGE_C R223, RZ, R223, RZ ;  /* 0x000000dfffdf723e */ /* 0x000fe200048060ff */
[----:B------:R-:W-:Y:S01]  /*c430*/  FMUL R220, R220, UR20 ;  /* 0x00000014dcdc7c20 */ /* 0x000fe20008400000 */
[----:B------:R-:W-:Y:S01]  /*c440*/  F2FP.SATFINITE.E5M2.F32.PACK_AB_MERGE_C R221, RZ, R221, RZ ;  /* 0x000000ddffdd723e */ /* 0x000fe200048060ff */
[----:B------:R-:W-:Y:S01]  /*c450*/  @!P3 STG.E.U8 desc[UR16][R26.64], R31 ;  /* 0x0000001f1a00b986 */ /* 0x000fe2000c101110 */
[----:B------:R-:W-:-:S03]  /*c460*/  ISETP.LT.OR P3, PT, R35, 0x9, !P0 ;  /* 0x000000092300780c */ /* 0x000fc60004761670 */
[----:B------:R-:W-:Y:S01]  /*c470*/  @!P4 STG.E.U8 desc[UR16][R26.64+0x1], R223 ;  /* 0x000001df1a00c986 */ /* 0x000fe2000c101110 */
[----:B------:R-:W-:-:S03]  /*c480*/  ISETP.LT.OR P4, PT, R35, 0xa, !P0 ;  /* 0x0000000a2300780c */ /* 0x000fc60004781670 */
[----:B------:R-:W-:Y:S01]  /*c490*/  @!P6 STG.E.U8 desc[UR16][R24.64+0x9], R221 ;  /* 0x000009dd1800e986 */ /* 0x000fe2000c101110 */
[----:B------:R-:W-:Y:S01]  /*c4a0*/  ISETP.LT.OR P6, PT, R35, 0x12, !P1 ;  /* 0x000000122300780c */ /* 0x000fe20004fc1670 */
[----:B------:R-:W-:Y:S01]  /*c4b0*/  FMUL R219, R219, UR20 ;  /* 0x00000014dbdb7c20 */ /* 0x000fe20008400000 */
[----:B0-----:R-:W-:Y:S01]  /*c4c0*/  F2FP.SATFINITE.E5M2.F32.PACK_AB_MERGE_C R29, RZ, R222, RZ ;  /* 0x000000deff1d723e */ /* 0x001fe200048060ff */
[----:B------:R-:W-:Y:S01]  /*c4d0*/  FMUL R217, R217, UR20 ;  /* 0x00000014d9d97c20 */ /* 0x000fe20008400000 */
[----:B------:R-:W4:Y:S01]  /*c4e0*/  LDL.LU R226, [R1+0xc] ;  /* 0x00000c0001e27983 */ /* 0x000f220000300800 */
[----:B------:R-:W-:Y:S02]  /*c4f0*/  F2FP.SATFINITE.E5M2.F32.PACK_AB_MERGE_C R33, RZ, R220, RZ ;  /* 0x000000dcff21723e */ /* 0x000fe400048060ff */
[----:B------:R-:W-:Y:S01]  /*c500*/  F2FP.SATFINITE.E5M2.F32.PACK_AB_MERGE_C R219, RZ, R219, RZ ;  /* 0x000000dbffdb723e */ /* 0x000fe200048060ff */
[----:B------:R0:W-:Y:S01]  /*c510*/  @!P5 STG.E.U8 desc[UR16][R24.64+0x8], R29 ;  /* 0x0000081d1800d986 */ /* 0x0001e2000c101110 */
[----:B------:R-:W-:-:S02]  /*c520*/  ISETP.LT.OR P5, PT, R35, 0x11, !P1 ;  /* 0x000000112300780c */ /* 0x000fc40004fa1670 */
[----:B------:R-:W-:Y:S01]  /*c530*/  F2FP.SATFINITE.E5M2.F32.PACK_AB_MERGE_C R217, RZ, R217, RZ ;  /* 0x000000d9ffd9723e */ /* 0x000fe200048060ff */
[----:B---3--:R-:W3:Y:S01]  /*c540*/  LDL.LU R225, [R1+0x8] ;  /* 0x0000080001e17983 */ /* 0x008ee20000300800 */
[----:B------:R-:W-:-:S03]  /*c550*/  FMUL R218, R218, UR20 ;  /* 0x00000014dada7c20 */ /* 0x000fc60008400000 */
[----:B------:R-:W4:Y:S04]  /*c560*/  LDL.LU R224, [R1+0x4] ;  /* 0x0000040001e07983 */ /* 0x000f280000300800 */
[----:B------:R-:W3:Y:S01]  /*c570*/  LDL.LU R222, [R1] ;  /* 0x0000000001de7983 */ /* 0x000ee20000300800 */
[----:B0-----:R-:W-:Y:S01]  /*c580*/  F2FP.SATFINITE.E5M2.F32.PACK_AB_MERGE_C R29, RZ, R218, RZ ;  /* 0x000000daff1d723e */ /* 0x001fe200048060ff */
[----:B------:R-:W-:Y:S01]  /*c590*/  FMUL R216, R216, UR20 ;  /* 0x00000014d8d87c20 */ /* 0x000fe20008400000 */
[----:B------:R-:W-:Y:S01]  /*c5a0*/  FMUL R215, R215, UR20 ;  /* 0x00000014d7d77c20 */ /* 0x000fe20008400000 */
[----:B------:R0:W-:Y:S01]  /*c5b0*/  @!P3 STG.E.U8 desc[UR16][R26.64+0x8], R33 ;  /* 0x000008211a00b986 */ /* 0x0001e2000c101110 */
[----:B------:R-:W-:Y:S01]  /*c5c0*/  ISETP.LT.OR P3, PT, R35, 0x11, !P0 ;  /* 0x000000112300780c */ /* 0x000fe20004761670 */
[----:B------:R-:W-:Y:S01]  /*c5d0*/  FMUL R213, R213, UR20 ;  /* 0x00000014d5d57c20 */ /* 0x000fe20008400000 */
[----:B------:R-:W-:Y:S01]  /*c5e0*/  F2FP.SATFINITE.E5M2.F32.PACK_AB_MERGE_C R31, RZ, R216, RZ ;  /* 0x000000d8ff1f723e */ /* 0x000fe200048060ff */
[----:B------:R-:W-:Y:S01]  /*c5f0*/  @!P4 STG.E.U8 desc[UR16][R26.64+0x9], R219 ;  /* 0x000009db1a00c986 */ /* 0x000fe2000c101110 */
[C---:B------:R-:W-:Y:S01]  /*c600*/  ISETP.LT.OR P4, PT, R35.reuse, 0x12, !P0 ;  /* 0x000000122300780c */ /* 0x040fe20004781670 */
[----:B------:R-:W-:Y:S01]  /*c610*/  FMUL R214, R214, UR20 ;  /* 0x00000014d6d67c20 */ /* 0x000fe20008400000 */
[----:B------:R-:W-:Y:S01]  /*c620*/  F2FP.SATFINITE.E5M2.F32.PACK_AB_MERGE_C R215, RZ, R215, RZ ;  /* 0x000000d7ffd7723e */ /* 0x000fe200048060ff */
[----:B------:R-:W-:Y:S01]  /*c630*/  @!P6 STG.E.U8 desc[UR16][R24.64+0x11], R217 ;  /* 0x000011d91800e986 */ /* 0x000fe2000c101110 */
[C---:B------:R-:W-:Y:S01]  /*c640*/  ISETP.LT.OR P6, PT, R35.reuse, 0x1a, !P1 ;  /* 0x0000001a2300780c */ /* 0x040fe20004fc1670 */
[----:B------:R-:W-:Y:S01]  /*c650*/  FMUL R212, R212, UR20 ;  /* 0x00000014d4d47c20 */ /* 0x000fe20008400000 */
[----:B------:R-:W-:Y:S01]  /*c660*/  F2FP.SATFINITE.E5M2.F32.PACK_AB_MERGE_C R213, RZ, R213, RZ ;  /* 0x000000d5ffd5723e */ /* 0x000fe200048060ff */
[----:B------:R1:W-:Y:S01]  /*c670*/  @!P5 STG.E.U8 desc[UR16][R24.64+0x10], R29 ;  /* 0x0000101d1800d986 */ /* 0x0003e2000c101110 */
[----:B------:R-:W-:Y:S01]  /*c680*/  ISETP.LT.OR P5, PT, R35, 0x19, !P1 ;  /* 0x000000192300780c */ /* 0x000fe20004fa1670 */
[----:B------:R-:W-:Y:S01]  /*c690*/  FMUL R211, R211, UR20 ;  /* 0x00000014d3d37c20 */ /* 0x000fe20008400000 */
[----:B------:R-:W-:Y:S01]  /*c6a0*/  FMUL R209, R209, UR20 ;  /* 0x00000014d1d17c20 */ /* 0x000fe20008400000 */
[----:B------:R1:W-:Y:S01]  /*c6b0*/  @!P3 STG.E.U8 desc[UR16][R26.64+0x10], R31 ;  /* 0x0000101f1a00b986 */ /* 0x0003e2000c101110 */
[C---:B------:R-:W-:Y:S01]  /*c6c0*/  ISETP.LT.OR P3, PT, R35.reuse, 0x19, !P0 ;  /* 0x000000192300780c */ /* 0x040fe20004761670 */
[----:B------:R-:W-:Y:S01]  /*c6d0*/  FMUL R210, R210, UR20 ;  /* 0x00000014d2d27c20 */ /* 0x000fe20008400000 */
[----:B0-----:R-:W-:Y:S01]  /*c6e0*/  F2FP.SATFINITE.E5M2.F32.PACK_AB_MERGE_C R33, RZ, R212, RZ ;  /* 0x000000d4ff21723e */ /* 0x001fe200048060ff */
[----:B------:R-:W-:Y:S01]  /*c6f0*/  @!P4 STG.E.U8 desc[UR16][R26.64+0x11], R215 ;  /* 0x000011d71a00c986 */ /* 0x000fe2000c101110 */
[C---:B------:R-:W-:Y:S01]  /*c700*/  ISETP.LT.OR P4, PT, R35.reuse, 0x1a, !P0 ;  /* 0x0000001a2300780c */ /* 0x040fe20004781670 */
[----:B------:R-:W-:Y:S01]  /*c710*/  FMUL R208, R208, UR20 ;  /* 0x00000014d0d07c20 */ /* 0x000fe20008400000 */
[----:B------:R-:W-:Y:S01]  /*c720*/  F2FP.SATFINITE.E5M2.F32.PACK_AB_MERGE_C R211, RZ, R211, RZ ;  /* 0x000000d3ffd3723e */ /* 0x000fe200048060ff */
[----:B------:R-:W-:Y:S01]  /*c730*/  @!P6 STG.E.U8 desc[UR16][R24.64+0x19], R213 ;  /* 0x000019d51800e986 */ /* 0x000fe2000c101110 */
[----:B------:R-:W-:Y:S01]  /*c740*/  ISETP.LT.OR P6, PT, R35, 0x22, !P1 ;  /* 0x000000222300780c */ /* 0x000fe20004fc1670 */
[----:B------:R-:W-:Y:S01]  /*c750*/  FMUL R207, R207, UR20 ;  /* 0x00000014cfcf7c20 */ /* 0x000fe20008400000 */
[----:B-1----:R-:W-:Y:S01]  /*c760*/  F2FP.SATFINITE.E5M2.F32.PACK_AB_MERGE_C R29, RZ, R214, RZ ;  /* 0x000000d6ff1d723e */ /* 0x002fe200048060ff */
[----:B------:R-:W-:Y:S01]  /*c770*/  FMUL R205, R205, UR20 ;  /* 0x00000014cdcd7c20 */ /* 0x000fe20008400000 */
[----:B------:R-:W-:Y:S01]  /*c780*/  F2FP.SATFINITE.E5M2.F32.PACK_AB_MERGE_C R209, RZ, R209, RZ ;  /* 0x000000d1ffd1723e */ /* 0x000fe200048060ff */
[----:B------:R-:W-:Y:S01]  /*c790*/  FMUL R206, R206, UR20 ;  /* 0x00000014cece7c20 */ /* 0x000fe20008400000 */
[----:B------:R-:W-:Y:S01]  /*c7a0*/  F2FP.SATFINITE.E5M2.F32.PACK_AB_MERGE_C R31, RZ, R208, RZ ;  /* 0x000000d0ff1f723e */ /* 0x000fe200048060ff */
[----:B------:R0:W-:Y:S01]  /*c7b0*/  @!P5 STG.E.U8 desc[UR16][R24.64+0x18], R29 ;  /* 0x0000181d1800d986 */ /* 0x0001e2000c101110 */
[C---:B------:R-:W-:Y:S01]  /*c7c0*/  ISETP.LT.OR P5, PT, R35.reuse, 0x21, !P1 ;  /* 0x000000212300780c */ /* 0x040fe20004fa1670 */
[----:B------:R-:W-:Y:S01]  /*c7d0*/  FMUL R204, R204, UR20 ;  /* 0x00000014cccc7c20 */ /* 0x000fe20008400000 */
[----:B------:R-:W-:Y:S01]  /*c7e0*/  F2FP.SATFINITE.E5M2.F32.PACK_AB_MERGE_C R207, RZ, R207, RZ ;  /* 0x000000cfffcf723e */ /* 0x000fe200048060ff */
[----:B------:R1:W-:Y:S01]  /*c7f0*/  @!P3 STG.E.U8 desc[UR16][R26.64+0x18], R33 ;  /* 0x000018211a00b986 */ /* 0x0003e2000c101110 */
[----:B------:R-:W-:Y:S01]  /*c800*/  ISETP.LT.OR P3, PT, R35, 0x21, !P0 ;  /* 0x000000212300780c */ /* 0x000fe20004761670 */
[----:B------:R-:W-:Y:S01]  /*c810*/  FMUL R203, R203, UR20 ;  /* 0x00000014cbcb7c20 */ /* 0x000fe20008400000 */
[----:B------:R-:W-:Y:S01]  /*c820*/  F2FP.SATFINITE.E5M2.F32.PACK_AB_MERGE_C R205, RZ, R205, RZ ;  /* 0x000000cdffcd723e */ /* 0x000fe200048060ff */
[----:B------:R-:W-:Y:S01]  /*c830*/  @!P4 STG.E.U8 desc[UR16][R26.64+0x19], R211 ;  /* 0x000019d31a00c986 */ /* 0x000fe2000c101110 */
[----:B------:R-:W-:Y:S01]  /*c840*/  ISETP.LT.OR P4, PT, R35, 0x22, !P0 ;  /* 0x000000222300780c */ /* 0x000fe20004781670 */
[----:B------:R-:W-:Y:S01]  /*c850*/  FMUL R201, R201, UR20 ;  /* 0x00000014c9c97c20 */ /* 0x000fe20008400000 */
[----:B------:R-:W-:Y:S01]  /*c860*/  F2FP.SATFINITE.E5M2.F32.PACK_AB_MERGE_C R203, RZ, R203, RZ ;  /* 0x000000cbffcb723e */ /* 0x000fe200048060ff */
[----:B------:R-:W-:Y:S01]  /*c870*/  @!P6 STG.E.U8 desc[UR16][R24.64+0x21], R209 ;  /* 0x000021d11800e986 */ /* 0x000fe2000c101110 */
[----:B------:R-:W-:Y:S01]  /*c880*/  ISETP.LT.OR P6, PT, R35, 0x2a, !P1 ;  /* 0x0000002a2300780c */ /* 0x000fe20004fc1670 */
[----:B------:R-:W-:Y:S01]  /*c890*/  FMUL R202, R202, UR20 ;  /* 0x00000014caca7c20 */ /* 0x000fe20008400000 */
[----:B0-----:R-:W-:Y:S01]  /*c8a0*/  F2FP.SATFINITE.E5M2.F32.PACK_AB_MERGE_C R29, RZ, R210, RZ ;  /* 0x000000d2ff1d723e */ /* 0x001fe200048060ff */
[----:B------:R-:W-:Y:S01]  /*c8b0*/  FMUL R200, R200, UR20 ;  /* 0x00000014c8c87c20 */ /* 0x000fe20008400000 */
[----:B-1----:R-:W-:Y:S01]  /*c8c0*/  F2FP.SATFINITE.E5M2.F32.PACK_AB_MERGE_C R33, RZ, R204, RZ ;  /* 0x000000ccff21723e */ /* 0x002fe200048060ff */
[----:B------:R-:W-:Y:S01]  /*c8d0*/  FMUL R199, R199, UR20 ;  /* 0x00000014c7c77c20 */ /* 0x000fe20008400000 */
[----:B------:R-:W-:Y:S01]  /*c8e0*/  F2FP.SATFINITE.E5M2.F32.PACK_AB_MERGE_C R201, RZ, R201, RZ ;  /* 0x000000c9ffc9723e */ /* 0x000fe200048060ff */
[----:B------:R0:W-:Y:S01]  /*c8f0*/  @!P5 STG.E.U8 desc[UR16][R24.64+0x20], R29 ;  /* 0x0000201d1800d986 */ /* 0x0001e2000c101110 */
[----:B------:R-:W-:Y:S01]  /*c900*/  ISETP.LT.OR P5, PT, R35, 0x29, !P1 ;  /* 0x000000292300780c */ /* 0x000fe20004fa1670 */
[----:B------:R-:W-:Y:S01]  /*c910*/  FMUL R197, R197, UR20 ;  /* 0x00000014c5c57c20 */ /* 0x000fe20008400000 */
[----:B------:R-:W-:Y:S01]  /*c920*/  F2FP.SATFINITE.E5M2.F32.PACK_AB_MERGE_C R199, RZ, R199, RZ ;  /* 0x000000c7ffc7723e */ /* 0x000fe200048060ff */
[----:B------:R1:W-:Y:S01]  /*c930*/  @!P3 STG.E.U8 desc[UR16][R26.64+0x20], R31 ;  /* 0x0000201f1a00b986 */ /* 0x0003e2000c101110 */
[C---:B------:R-:W-:Y:S01]  /*c940*/  ISETP.LT.OR P3, PT, R35.reuse, 0x29, !P0 ;  /* 0x000000292300780c */ /* 0x040fe20004761670 */
[----:B------:R-:W-:Y:S01]  /*c950*/  FMUL R198, R198, UR20 ;  /* 0x00000014c6c67c20 */ /* 0x000fe20008400000 */
[----:B------:R-:W-:Y:S01]  /*c960*/  F2FP.SATFINITE.E5M2.F32.PACK_AB_MERGE_C R197, RZ, R197, RZ ;  /* 0x000000c5ffc5723e */ /* 0x000fe200048060ff */
[----:B------:R-:W-:Y:S01]  /*c970*/  @!P4 STG.E.U8 desc[UR16][R26.64+0x21], R207 ;  /* 0x000021cf1a00c986 */ /* 0x000fe2000c101110 */
[----:B------:R-:W-:Y:S01]  /*c980*/  ISETP.LT.OR P4, PT, R35, 0x2a, !P0 ;  /* 0x0000002a2300780c */ /* 0x000fe20004781670 */
[----:B------:R-:W-:Y:S01]  /*c990*/  FMUL R196, R196, UR20 ;  /* 0x00000014c4c47c20 */ /* 0x000fe20008400000 */
[----:B------:R-:W-:Y:S01]  /*c9a0*/  FMUL R195, R195, UR20 ;  /* 0x00000014c3c37c20 */ /* 0x000fe20008400000 */
        /* <DEDUP_REMOVED lines=27> */
[----:B------:R-:W-:Y:S01]  /*cb60*/  FMUL R186, R186, UR20 ;  /* 0x00000014baba7c20 */ /* 0x000fe20008400000 */
        /* <DEDUP_REMOVED lines=156> */
[----:B-----5:R-:W-:Y:S01]  /*d530*/  FMUL R0, R0, UR20 ;  /* 0x0000001400007c20 */ /* 0x020fe20008400000 */
[----:B-1----:R-:W-:Y:S01]  /*d540*/  F2FP.SATFINITE.E5M2.F32.PACK_AB_MERGE_C R33, RZ, R164, RZ ;  /* 0x000000a4ff21723e */ /* 0x002fe200048060ff */
        /* <DEDUP_REMOVED lines=9> */
[----:B------:R-:W-:Y:S01]  /*d5e0*/  FMUL R4, R4, UR20 ;  /* 0x0000001404047c20 */ /* 0x000fe20008400000 */
[----:B------:R-:W-:Y:S01]  /*d5f0*/  @!P4 STG.E.U8 desc[UR16][R26.64+0x71], R167 ;  /* 0x000071a71a00c986 */ /* 0x000fe2000c101110 */
[----:B------:R-:W-:-:S03]  /*d600*/  ISETP.LT.OR P4, PT, R35, 0x7a, !P0 ;  /* 0x0000007a2300780c */ /* 0x000fc60004781670 */
[----:B------:R-:W-:Y:S01]  /*d610*/  @!P6 STG.E.U8 desc[UR16][R24.64+0x79], R165 ;  /* 0x000079a51800e986 */ /* 0x000fe2000c101110 */
[----:B------:R-:W-:Y:S02]  /*d620*/  ISETP.LT.OR P6, PT, R35, 0x82, !P1 ;  /* 0x000000822300780c */ /* 0x000fe40004fc1670 */
[----:B0-----:R-:W-:Y:S01]  /*d630*/  F2FP.SATFINITE.E5M2.F32.PACK_AB_MERGE_C R29, RZ, R166, RZ ;  /* 0x000000a6ff1d723e */ /* 0x001fe200048060ff */
[----:B------:R-:W4:Y:S01]  /*d640*/  LDL.LU R220, [R1+0x14] ;  /* 0x0000140001dc7983 */ /* 0x000f220000300800 */
[----:B-1----:R-:W-:-:S03]  /*d650*/  F2FP.SATFINITE.E5M2.F32.PACK_AB_MERGE_C R31, RZ, R160, RZ ;  /* 0x000000a0ff1f723e */ /* 0x002fc600048060ff */
[----:B------:R0:W-:Y:S01]  /*d660*/  @!P5 STG.E.U8 desc[UR16][R24.64+0x78], R29 ;  /* 0x0000781d1800d986 */ /* 0x0001e2000c101110 */
[----:B------:R-:W-:-:S03]  /*d670*/  ISETP.LT.OR P5, PT, R35, 0x81, !P1 ;  /* 0x000000812300780c */ /* 0x000fc60004fa1670 */
[----:B------:R1:W-:Y:S01]  /*d680*/  @!P3 STG.E.U8 desc[UR16][R26.64+0x78], R33 ;  /* 0x000078211a00b986 */ /* 0x0003e2000c101110 */
[----:B------:R-:W-:-:S03]  /*d690*/  ISETP.LT.OR P3, PT, R35, 0x81, !P0 ;  /* 0x000000812300780c */ /* 0x000fc60004761670 */
        /* <DEDUP_REMOVED lines=26> */
[----:B0-----:R-:W-:Y:S02]  /*d840*/  F2FP.SATFINITE.E5M2.F32.PACK_AB_MERGE_C R29, RZ, R154, RZ ;  /* 0x0000009aff1d723e */ /* 0x001fe400048060ff */
[----:B-1----:R-:W-:-:S03]  /*d850*/  F2FP.SATFINITE.E5M2.F32.PACK_AB_MERGE_C R33, RZ, R20, RZ ;  /* 0x00000014ff21723e */ /* 0x002fc600048060ff */
[----:B------:R0:W-:Y:S01]  /*d860*/  @!P5 STG.E.U8 desc[UR16][R24.64+0x90], R29 ;  /* 0x0000901d1800d986 */ /* 0x0001e2000c101110 */
[----:B------:R-:W-:-:S03]  /*d870*/  ISETP.LT.OR P5, PT, R35, 0x99, !P1 ;  /* 0x000000992300780c */ /* 0x000fc60004fa1670 */
[----:B------:R-:W-:Y:S01]  /*d880*/  @!P3 STG.E.U8 desc[UR16][R26.64+0x90], R31 ;  /* 0x0000901f1a00b986 */ /* 0x000fe2000c101110 */
[----:B------:R-:W-:-:S03]  /*d890*/  ISETP.LT.OR P3, PT, R35, 0x99, !P0 ;  /* 0x000000992300780c */ /* 0x000fc60004761670 */
[----:B------:R1:W-:Y:S01]  /*d8a0*/  @!P4 STG.E.U8 desc[UR16][R26.64+0x91], R23 ;  /* 0x000091171a00c986 */ /* 0x0003e2000c101110 */
[----:B------:R-:W-:-:S03]  /*d8b0*/  ISETP.LT.OR P4, PT, R35, 0x9a, !P0 ;  /* 0x0000009a2300780c */ /* 0x000fc60004781670 */
[----:B------:R2:W-:Y:S01]  /*d8c0*/  @!P6 STG.E.U8 desc[UR16][R24.64+0x99], R21 ;  /* 0x000099151800e986 */ /* 0x0005e2000c101110 */
[----:B------:R-:W-:Y:S02]  /*d8d0*/  ISETP.LT.OR P6, PT, R35, 0xa2, !P1 ;  /* 0x000000a22300780c */ /* 0x000fe40004fc1670 */
[----:B0-----:R-:W-:-:S05]  /*d8e0*/  F2FP.SATFINITE.E5M2.F32.PACK_AB_MERGE_C R29, RZ, R22, RZ ;  /* 0x00000016ff1d723e */ /* 0x001fca00048060ff */
[----:B------:R-:W-:Y:S01]  /*d8f0*/  @!P5 STG.E.U8 desc[UR16][R24.64+0x98], R29 ;  /* 0x0000981d1800d986 */ /* 0x000fe2000c101110 */
[C---:B------:R-:W-:Y:S02]  /*d900*/  ISETP.LT.OR P5, PT, R35.reuse, 0xa1, !P1 ;  /* 0x000000a12300780c */ /* 0x040fe40004fa1670 */
[----:B-1----:R-:W-:Y:S01]  /*d910*/  F2FP.SATFINITE.E5M2.F32.PACK_AB_MERGE_C R23, RZ, R18, RZ ;  /* 0x00000012ff17723e */ /* 0x002fe200048060ff */
[----:B------:R-:W-:Y:S01]  /*d920*/  @!P3 STG.E.U8 desc[UR16][R26.64+0x98], R33 ;  /* 0x000098211a00b986 */ /* 0x000fe2000c101110 */
[C---:B------:R-:W-:Y:S02]  /*d930*/  ISETP.LT.OR P3, PT, R35.reuse, 0xa1, !P0 ;  /* 0x000000a12300780c */ /* 0x040fe40004761670 */
[----:B--2---:R-:W-:Y:S01]  /*d940*/  F2FP.SATFINITE.E5M2.F32.PACK_AB_MERGE_C R21, RZ, R16, RZ ;  /* 0x00000010ff15723e */ /* 0x004fe200048060ff */
[----:B------:R0:W-:Y:S01]  /*d950*/  @!P4 STG.E.U8 desc[UR16][R26.64+0x99], R19 ;  /* 0x000099131a00c986 */ /* 0x0001e2000c101110 */
[----:B------:R-:W-:-:S03]  /*d960*/  ISETP.LT.OR P4, PT, R35, 0xa2, !P0 ;  /* 0x000000a22300780c */ /* 0x000fc60004781670 */
[----:B------:R1:W-:Y:S01]  /*d970*/  @!P6 STG.E.U8 desc[UR16][R24.64+0xa1], R17 ;  /* 0x0000a1111800e986 */ /* 0x0003e2000c101110 */
[----:B------:R-:W-:-:S03]  /*d980*/  ISETP.LT.OR P6, PT, R35, 0xaa, !P1 ;  /* 0x000000aa2300780c */ /* 0x000fc60004fc1670 */
[----:B------:R-:W-:Y:S01]  /*d990*/  @!P5 STG.E.U8 desc[UR16][R24.64+0xa0], R23 ;  /* 0x0000a0171800d986 */ /* 0x000fe2000c101110 */
[----:B------:R-:W-:-:S03]  /*d9a0*/  ISETP.LT.OR P5, PT, R35, 0xa9, !P1 ;  /* 0x000000a92300780c */ /* 0x000fc60004fa1670 */
[----:B------:R-:W-:Y:S01]  /*d9b0*/  @!P3 STG.E.U8 desc[UR16][R26.64+0xa0], R21 ;  /* 0x0000a0151a00b986 */ /* 0x000fe2000c101110 */
[C---:B------:R-:W-:Y:S02]  /*d9c0*/  ISETP.LT.OR P3, PT, R35.reuse, 0xa9, !P0 ;  /* 0x000000a92300780c */ /* 0x040fe40004761670 */
[----:B0-----:R-:W-:Y:S01]  /*d9d0*/  F2FP.SATFINITE.E5M2.F32.PACK_AB_MERGE_C R19, RZ, R14, RZ ;  /* 0x0000000eff13723e */ /* 0x001fe200048060ff */
[----:B------:R0:W-:Y:S01]  /*d9e0*/  @!P4 STG.E.U8 desc[UR16][R26.64+0xa1], R15 ;  /* 0x0000a10f1a00c986 */ /* 0x0001e2000c101110 */
[C---:B------:R-:W-:Y:S02]  /*d9f0*/  ISETP.LT.OR P4, PT, R35.reuse, 0xaa, !P0 ;  /* 0x000000aa2300780c */ /* 0x040fe40004781670 */
[----:B-1----:R-:W-:Y:S01]  /*da00*/  F2FP.SATFINITE.E5M2.F32.PACK_AB_MERGE_C R17, RZ, R12, RZ ;  /* 0x0000000cff11723e */ /* 0x002fe200048060ff */
        /* <DEDUP_REMOVED lines=15> */
[----:B0-----:R-:W-:Y:S02]  /*db00*/  F2FP.SATFINITE.E5M2.F32.PACK_AB_MERGE_C R11, RZ, R6, RZ ;  /* 0x00000006ff0b723e */ /* 0x001fe400048060ff */
[C---:B------:R-:W-:Y:S01]  /*db10*/  ISETP.LT.OR P3, PT, R35.reuse, 0xb9, !P0 ;  /* 0x000000b92300780c */ /* 0x040fe20004761670 */
[----:B------:R0:W-:Y:S01]  /*db20*/  @!P4 STG.E.U8 desc[UR16][R26.64+0xb1], R7 ;  /* 0x0000b1071a00c986 */ /* 0x0001e2000c101110 */
[----:B-1----:R-:W-:Y:S02]  /*db30*/  F2FP.SATFINITE.E5M2.F32.PACK_AB_MERGE_C R9, RZ, R4, RZ ;  /* 0x00000004ff09723e */ /* 0x002fe400048060ff */
[----:B------:R-:W-:Y:S01]  /*db40*/  ISETP.LT.OR P4, PT, R35, 0xba, !P0 ;  /* 0x000000ba2300780c */ /* 0x000fe20004781670 */
[----:B------:R1:W-:Y:S04]  /*db50*/  @!P6 STG.E.U8 desc[UR16][R24.64+0xb9], R5 ;  /* 0x0000b9051800e986 */ /* 0x0003e8000c101110 */
[----:B------:R2:W-:Y:S01]  /*db60*/  @!P5 STG.E.U8 desc[UR16][R24.64+0xb8], R11 ;  /* 0x0000b80b1800d986 */ /* 0x0005e2000c101110 */
[----:B------:R-:W-:Y:S01]  /*db70*/  FMUL R4, R227, UR20 ;  /* 0x00000014e3047c20 */ /* 0x000fe20008400000 */
[----:B------:R-:W-:-:S02]  /*db80*/  ISETP.LT.OR P5, PT, R35, 0xc1, !P1 ;  /* 0x000000c12300780c */ /* 0x000fc40004fa1670 */
[----:B0-----:R-:W-:Y:S02]  /*db90*/  F2FP.SATFINITE.E5M2.F32.PACK_AB_MERGE_C R7, RZ, R3, RZ ;  /* 0x00000003ff07723e */ /* 0x001fe400048060ff */
[----:B-1----:R-:W-:Y:S01]  /*dba0*/  F2FP.SATFINITE.E5M2.F32.PACK_AB_MERGE_C R5, RZ, R0, RZ ;  /* 0x00000000ff05723e */ /* 0x002fe200048060ff */
[----:B---3--:R-:W-:Y:S01]  /*dbb0*/  FMUL R0, R222, UR20 ;  /* 0x00000014de007c20 */ /* 0x008fe20008400000 */
[----:B------:R-:W-:Y:S01]  /*dbc0*/  ISETP.LT.OR P6, PT, R35, 0xc2, !P1 ;  /* 0x000000c22300780c */ /* 0x000fe20004fc1670 */
[----:B------:R-:W3:Y:S01]  /*dbd0*/  LDL.LU R222, [R1+0x20] ;  /* 0x0000200001de7983 */ /* 0x000ee20000300800 */
[----:B--2---:R-:W-:Y:S02]  /*dbe0*/  F2FP.SATFINITE.E5M2.F32.PACK_AB_MERGE_C R11, RZ, R2, RZ ;  /* 0x00000002ff0b723e */ /* 0x004fe400048060ff */
[----:B------:R-:W-:Y:S01]  /*dbf0*/  F2FP.SATFINITE.E5M2.F32.PACK_AB_MERGE_C R13, RZ, R0, RZ ;  /* 0x00000000ff0d723e */ /* 0x000fe200048060ff */
[----:B----4-:R-:W-:Y:S01]  /*dc00*/  FMUL R0, R224, UR20 ;  /* 0x00000014e0007c20 */ /* 0x010fe20008400000 */
[----:B------:R-:W-:Y:S01]  /*dc10*/  FMUL R2, R225, UR20 ;  /* 0x00000014e1027c20 */ /* 0x000fe20008400000 */
[----:B------:R-:W2:Y:S04]  /*dc20*/  LDL.LU R224, [R1+0x24] ;  /* 0x0000240001e07983 */ /* 0x000ea80000300800 */
[----:B------:R-:W4:Y:S01]  /*dc30*/  LDL.LU R225, [R1+0x28] ;  /* 0x0000280001e17983 */ /* 0x000f220000300800 */
[----:B------:R-:W-:-:S03]  /*dc40*/  FMUL R3, R226, UR20 ;  /* 0x00000014e2037c20 */ /* 0x000fc60008400000 */
[----:B------:R-:W4:Y:S04]  /*dc50*/  LDL.LU R226, [R1+0x2c] ;  /* 0x00002c0001e27983 */ /* 0x000f280000300800 */
[----:B------:R-:W4:Y:S04]  /*dc60*/  LDL.LU R227, [R1+0x30] ;  /* 0x0000300001e37983 */ /* 0x000f280000300800 */
[----:B------:R-:W-:Y:S01]  /*dc70*/  @!P3 STG.E.U8 desc[UR16][R26.64+0xb8], R9 ;  /* 0x0000b8091a00b986 */ /* 0x000fe2000c101110 */
[----:B------:R-:W-:-:S03]  /*dc80*/  ISETP.LT.OR P3, PT, R35, 0xc1, !P0 ;  /* 0x000000c12300780c */ /* 0x000fc60004761670 */
[----:B------:R0:W-:Y:S01]  /*dc90*/  @!P4 STG.E.U8 desc[UR16][R26.64+0xb9], R7 ;  /* 0x0000b9071a00c986 */ /* 0x0001e2000c101110 */
[----:B------:R-:W-:-:S03]  /*dca0*/  ISETP.LT.OR P4, PT, R35, 0xc2, !P0 ;  /* 0x000000c22300780c */ /* 0x000fc60004781670 */
[----:B------:R-:W-:Y:S01]  /*dcb0*/  @!P5 STG.E.U8 desc[UR16][R24.64+0xc0], R11 ;  /* 0x0000c00b1800d986 */ /* 0x000fe2000c101110 */
[----:B------:R-:W-:-:S03]  /*dcc0*/  ISETP.LT.OR P5, PT, R35, 0xc9, !P1 ;  /* 0x000000c92300780c */ /* 0x000fc60004fa1670 */
[----:B------:R1:W-:Y:S01]  /*dcd0*/  @!P6 STG.E.U8 desc[UR16][R24.64+0xc1], R5 ;  /* 0x0000c1051800e986 */ /* 0x0003e2000c101110 */
[----:B0-----:R-:W-:-:S03]  /*dce0*/  F2FP.SATFINITE.E5M2.F32.PACK_AB_MERGE_C R7, RZ, R0, RZ ;  /* 0x00000000ff07723e */ /* 0x001fc600048060ff */
[----:B------:R-:W-:Y:S01]  /*dcf0*/  @!P3 STG.E.U8 desc[UR16][R26.64+0xc0], R13 ;  /* 0x0000c00d1a00b986 */ /* 0x000fe2000c101110 */
[C---:B------:R-:W-:Y:S02]  /*dd00*/  ISETP.LT.OR P6, PT, R35.reuse, 0xca, !P1 ;  /* 0x000000ca2300780c */ /* 0x040fe40004fc1670 */
[----:B-1----:R-:W-:Y:S01]  /*dd10*/  F2FP.SATFINITE.E5M2.F32.PACK_AB_MERGE_C R5, RZ, R2, RZ ;  /* 0x00000002ff05723e */ /* 0x002fe200048060ff */
[----:B------:R0:W-:Y:S01]  /*dd20*/  @!P4 STG.E.U8 desc[UR16][R26.64+0xc1], R7 ;  /* 0x0000c1071a00c986 */ /* 0x0001e2000c101110 */
[C---:B------:R-:W-:Y:S02]  /*dd30*/  ISETP.LT.OR P3, PT, R35.reuse, 0xc9, !P0 ;  /* 0x000000c92300780c */ /* 0x040fe40004761670 */
[C---:B------:R-:W-:Y:S01]  /*dd40*/  ISETP.LT.OR P4, PT, R35.reuse, 0xca, !P0 ;  /* 0x000000ca2300780c */ /* 0x040fe20004781670 */
[----:B------:R1:W-:Y:S01]  /*dd50*/  @!P5 STG.E.U8 desc[UR16][R24.64+0xc8], R5 ;  /* 0x0000c8051800d986 */ /* 0x0003e2000c101110 */
[----:B------:R-:W-:Y:S02]  /*dd60*/  ISETP.LT.OR P5, PT, R35, 0xd1, !P1 ;  /* 0x000000d12300780c */ /* 0x000fe40004fa1670 */
[----:B------:R-:W-:-:S02]  /*dd70*/  F2FP.SATFINITE.E5M2.F32.PACK_AB_MERGE_C R9, RZ, R3, RZ ;  /* 0x00000003ff09723e */ /* 0x000fc400048060ff */
[----:B------:R-:W-:-:S03]  /*dd80*/  F2FP.SATFINITE.E5M2.F32.PACK_AB_MERGE_C R11, RZ, R4, RZ ;  /* 0x00000004ff0b723e */ /* 0x000fc600048060ff */
[----:B------:R1:W-:Y:S04]  /*dd90*/  @!P6 STG.E.U8 desc[UR16][R24.64+0xc9], R9 ;  /* 0x0000c9091800e986 */ /* 0x0003e8000c101110 */
[----:B------:R-:W-:Y:S01]  /*dda0*/  @!P3 STG.E.U8 desc[UR16][R26.64+0xc8], R11 ;  /* 0x0000c80b1a00b986 */ /* 0x000fe2000c101110 */
[----:B------:R-:W-:-:S03]  /*ddb0*/  FMUL R0, R220, UR20 ;  /* 0x00000014dc007c20 */ /* 0x000fc60008400000 */
[----:B------:R-:W4:Y:S02]  /*ddc0*/  LDL.LU R220, [R1+0x34] ;  /* 0x0000340001dc7983 */ /* 0x000f240000300800 */
[----:B0-----:R-:W-:Y:S01]  /*ddd0*/  F2FP.SATFINITE.E5M2.F32.PACK_AB_MERGE_C R7, RZ, R0, RZ ;  /* 0x00000000ff07723e */ /* 0x001fe200048060ff */
[----:B------:R-:W-:Y:S02]  /*dde0*/  FMUL R2, R221, UR20 ;  /* 0x00000014dd027c20 */ /* 0x000fe40008400000 */
[----:B------:R-:W4:Y:S03]  /*ddf0*/  LDL.LU R221, [R1+0x38] ;  /* 0x0000380001dd7983 */ /* 0x000f260000300800 */
[----:B-1----:R-:W-:Y:S01]  /*de00*/  F2FP.SATFINITE.E5M2.F32.PACK_AB_MERGE_C R5, RZ, R2, RZ ;  /* 0x00000002ff05723e */ /* 0x002fe200048060ff */
[----:B------:R-:W-:Y:S04]  /*de10*/  @!P4 STG.E.U8 desc[UR16][R26.64+0xc9], R7 ;  /* 0x0000c9071a00c986 */ /* 0x000fe8000c101110 */
[----:B------:R0:W-:Y:S01]  /*de20*/  @!P5 STG.E.U8 desc[UR16][R24.64+0xd0], R5 ;  /* 0x0000d0051800d986 */ /* 0x0001e2000c101110 */
[----:B------:R-:W-:-:S03]  /*de30*/  FMUL R3, R223, UR20 ;  /* 0x00000014df037c20 */ /* 0x000fc60008400000 */
[----:B------:R-:W4:Y:S02]  /*de40*/  LDL.LU R223, [R1+0x3c] ;  /* 0x00003c0001df7983 */ /* 0x000f240000300800 */
[----:B------:R-:W-:Y:S01]  /*de50*/  F2FP.SATFINITE.E5M2.F32.PACK_AB_MERGE_C R9, RZ, R3, RZ ;  /* 0x00000003ff09723e */ /* 0x000fe200048060ff */
[----:B---3--:R-:W-:Y:S02]  /*de60*/  FMUL R0, R222, UR20 ;  /* 0x00000014de007c20 */ /* 0x008fe40008400000 */
[----:B------:R-:W3:Y:S03]  /*de70*/  LDL.LU R222, [R1+0x40] ;  /* 0x0000400001de7983 */ /* 0x000ee60000300800 */
[----:B------:R-:W-:Y:S01]  /*de80*/  F2FP.SATFINITE.E5M2.F32.PACK_AB_MERGE_C R13, RZ, R0, RZ ;  /* 0x00000000ff0d723e */ /* 0x000fe200048060ff */
[----:B--2---:R-:W-:Y:S02]  /*de90*/  FMUL R2, R224, UR20 ;  /* 0x00000014e0027c20 */ /* 0x004fe40008400000 */
[----:B------:R-:W2:Y:S01]  /*dea0*/  LDL.LU R224, [R1+0x44] ;  /* 0x0000440001e07983 */ /* 0x000ea20000300800 */
[----:B----4-:R-:W-:-:S03]  /*deb0*/  FMUL R0, R225, UR20 ;  /* 0x00000014e1007c20 */ /* 0x010fc60008400000 */
[----:B------:R-:W4:Y:S01]  /*dec0*/  LDL.LU R225, [R1+0x48] ;  /* 0x0000480001e17983 */ /* 0x000f220000300800 */
[----:B------:R-:W-:Y:S01]  /*ded0*/  FMUL R3, R226, UR20 ;  /* 0x00000014e2037c20 */ /* 0x000fe20008400000 */
[----:B0-----:R-:W-:Y:S02]  /*dee0*/  F2FP.SATFINITE.E5M2.F32.PACK_AB_MERGE_C R5, RZ, R0, RZ ;  /* 0x00000000ff05723e */ /* 0x001fe400048060ff */
[----:B------:R-:W4:Y:S01]  /*def0*/  LDL.LU R226, [R1+0x4c] ;  /* 0x00004c0001e27983 */ /* 0x000f220000300800 */
[----:B------:R-:W-:-:S03]  /*df00*/  FMUL R0, R227, UR20 ;  /* 0x00000014e3007c20 */ /* 0x000fc60008400000 */
[----:B------:R-:W4:Y:S01]  /*df10*/  LDL.LU R227, [R1+0x50] ;  /* 0x0000500001e37983 */ /* 0x000f220000300800 */
[C---:B------:R-:W-:Y:S02]  /*df20*/  ISETP.LT.OR P6, PT, R35.reuse, 0xd2, !P1 ;  /* 0x000000d22300780c */ /* 0x040fe40004fc1670 */
[C---:B------:R-:W-:Y:S01]  /*df30*/  ISETP.LT.OR P4, PT, R35.reuse, 0xd2, !P0 ;  /* 0x000000d22300780c */ /* 0x040fe20004781670 */
[----:B------:R-:W4:Y:S01]  /*df40*/  LDL.LU R218, [R1+0x54] ;  /* 0x0000540001da7983 */ /* 0x000f220000300800 */
[C---:B------:R-:W-:Y:S02]  /*df50*/  ISETP.LT.OR P3, PT, R35.reuse, 0xd1, !P0 ;  /* 0x000000d12300780c */ /* 0x040fe40004761670 */
[----:B------:R-:W-:Y:S02]  /*df60*/  ISETP.LT.OR P5, PT, R35, 0xd9, !P1 ;  /* 0x000000d92300780c */ /* 0x000fe40004fa1670 */
[----:B------:R-:W-:Y:S02]  /*df70*/  F2FP.SATFINITE.E5M2.F32.PACK_AB_MERGE_C R7, RZ, R2, RZ ;  /* 0x00000002ff07723e */ /* 0x000fe400048060ff */
[----:B------:R-:W-:-:S03]  /*df80*/  F2FP.SATFINITE.E5M2.F32.PACK_AB_MERGE_C R11, RZ, R0, RZ ;  /* 0x00000000ff0b723e */ /* 0x000fc600048060ff */
[----:B------:R0:W-:Y:S01]  /*df90*/  @!P6 STG.E.U8 desc[UR16][R24.64+0xd1], R9 ;  /* 0x0000d1091800e986 */ /* 0x0001e2000c101110 */
[----:B------:R-:W-:-:S03]  /*dfa0*/  ISETP.LT.OR P6, PT, R35, 0xda, !P1 ;  /* 0x000000da2300780c */ /* 0x000fc60004fc1670 */
[----:B------:R-:W-:Y:S01]  /*dfb0*/  @!P4 STG.E.U8 desc[UR16][R26.64+0xd1], R7 ;  /* 0x0000d1071a00c986 */ /* 0x000fe2000c101110 */
[----:B------:R-:W-:-:S03]  /*dfc0*/  ISETP.LT.OR P4, PT, R35, 0xda, !P0 ;  /* 0x000000da2300780c */ /* 0x000fc60004781670 */
[----:B------:R-:W-:Y:S01]  /*dfd0*/  @!P3 STG.E.U8 desc[UR16][R26.64+0xd0], R13 ;  /* 0x0000d00d1a00b986 */ /* 0x000fe2000c101110 */
[----:B0-----:R-:W-:-:S03]  /*dfe0*/  F2FP.SATFINITE.E5M2.F32.PACK_AB_MERGE_C R9, RZ, R3, RZ ;  /* 0x00000003ff09723e */ /* 0x001fc600048060ff */
[----:B------:R0:W-:Y:S04]  /*dff0*/  @!P5 STG.E.U8 desc[UR16][R24.64+0xd8], R5 ;  /* 0x0000d8051800d986 */ /* 0x0001e8000c101110 */
[----:B------:R1:W-:Y:S01]  /*e000*/  @!P6 STG.E.U8 desc[UR16][R24.64+0xd9], R9 ;  /* 0x0000d9091800e986 */ /* 0x0003e2000c101110 */
[----:B------:R-:W-:-:S03]  /*e010*/  FMUL R0, R220, UR20 ;  /* 0x00000014dc007c20 */ /* 0x000fc60008400000 */
[----:B------:R-:W4:Y:S02]  /*e020*/  LDL.LU R220, [R1+0x58] ;  /* 0x0000580001dc7983 */ /* 0x000f240000300800 */
[----:B0-----:R-:W-:Y:S01]  /*e030*/  F2FP.SATFINITE.E5M2.F32.PACK_AB_MERGE_C R5, RZ, R0, RZ ;  /* 0x00000000ff05723e */ /* 0x001fe200048060ff */
[----:B------:R-:W-:Y:S02]  /*e040*/  FMUL R2, R221, UR20 ;  /* 0x00000014dd027c20 */ /* 0x000fe40008400000 */
[----:B------:R-:W4:Y:S03]  /*e050*/  LDL.LU R221, [R1+0x5c] ;  /* 0x00005c0001dd7983 */ /* 0x000f260000300800 */
[----:B------:R-:W-:Y:S01]  /*e060*/  F2FP.SATFINITE.E5M2.F32.PACK_AB_MERGE_C R7, RZ, R2, RZ ;  /* 0x00000002ff07723e */ /* 0x000fe200048060ff */
[----:B------:R0:W-:Y:S01]  /*e070*/  @!P4 STG.E.U8 desc[UR16][R26.64+0xd9], R5 ;  /* 0x0000d9051a00c986 */ /* 0x0001e2000c101110 */
[----:B------:R-:W-:-:S03]  /*e080*/  FMUL R3, R223, UR20 ;  /* 0x00000014df037c20 */ /* 0x000fc60008400000 */
[----:B------:R-:W4:Y:S02]  /*e090*/  LDL.LU R223, [R1+0x60] ;  /* 0x0000600001df7983 */ /* 0x000f240000300800 */
[----:B-1----:R-:W-:Y:S01]  /*e0a0*/  F2FP.SATFINITE.E5M2.F32.PACK_AB_MERGE_C R9, RZ, R3, RZ ;  /* 0x00000003ff09723e */ /* 0x002fe200048060ff */
[----:B---3--:R-:W-:Y:S02]  /*e0b0*/  FMUL R4, R222, UR20 ;  /* 0x00000014de047c20 */ /* 0x008fe40008400000 */
[----:B------:R-:W3:Y:S01]  /*e0c0*/  LDL.LU R222, [R1+0x64] ;  /* 0x0000640001de7983 */ /* 0x000ee20000300800 */
[----:B--2---:R-:W-:-:S03]  /*e0d0*/  FMUL R0, R224, UR20 ;  /* 0x00000014e0007c20 */ /* 0x004fc60008400000 */
[----:B------:R-:W2:Y:S01]  /*e0e0*/  LDL.LU R224, [R1+0x68] ;  /* 0x0000680001e07983 */ /* 0x000ea20000300800 */
[----:B----4-:R-:W-:Y:S01]  /*e0f0*/  FMUL R2, R225, UR20 ;  /* 0x00000014e1027c20 */ /* 0x010fe20008400000 */
[----:B0-----:R-:W-:Y:S02]  /*e100*/  F2FP.SATFINITE.E5M2.F32.PACK_AB_MERGE_C R5, RZ, R0, RZ ;  /* 0x00000000ff05723e */ /* 0x001fe400048060ff */
[----:B------:R-:W4:Y:S01]  /*e110*/  LDL.LU R225, [R1+0x6c] ;  /* 0x00006c0001e17983 */ /* 0x000f220000300800 */
[----:B------:R-:W-:-:S03]  /*e120*/  FMUL R3, R226, UR20 ;  /* 0x00000014e2037c20 */ /* 0x000fc60008400000 */
[----:B------:R-:W4:Y:S01]  /*e130*/  LDL.LU R226, [R1+0x70] ;  /* 0x0000700001e27983 */ /* 0x000f220000300800 */
[----:B------:R-:W-:-:S03]  /*e140*/  FMUL R0, R227, UR20 ;  /* 0x00000014e3007c20 */ /* 0x000fc60008400000 */
[----:B------:R-:W4:Y:S01]  /*e150*/  LDL.LU R227, [R1+0x74] ;  /* 0x0000740001e37983 */ /* 0x000f220000300800 */
[C---:B------:R-:W-:Y:S02]  /*e160*/  ISETP.LT.OR P3, PT, R35.reuse, 0xd9, !P0 ;  /* 0x000000d92300780c */ /* 0x040fe40004761670 */
[C---:B------:R-:W-:Y:S02]  /*e170*/  ISETP.LT.OR P5, PT, R35.reuse, 0xe1, !P1 ;  /* 0x000000e12300780c */ /* 0x040fe40004fa1670 */
[C---:B------:R-:W-:Y:S02]  /*e180*/  ISETP.LT.OR P6, PT, R35.reuse, 0xe2, !P1 ;  /* 0x000000e22300780c */ /* 0x040fe40004fc1670 */
[----:B------:R-:W-:-:S07]  /*e190*/  ISETP.LT.OR P4, PT, R35, 0xe2, !P0 ;  /* 0x000000e22300780c */ /* 0x000fce0004781670 */
[----:B------:R-:W-:Y:S01]  /*e1a0*/  @!P3 STG.E.U8 desc[UR16][R26.64+0xd8], R11 ;  /* 0x0000d80b1a00b986 */ /* 0x000fe2000c101110 */
[----:B------:R-:W-:-:S03]  /*e1b0*/  ISETP.LT.OR P3, PT, R35, 0xe1, !P0 ;  /* 0x000000e12300780c */ /* 0x000fc60004761670 */
[----:B------:R0:W-:Y:S01]  /*e1c0*/  @!P5 STG.E.U8 desc[UR16][R24.64+0xe0], R7 ;  /* 0x0000e0071800d986 */ /* 0x0001e2000c101110 */
[----:B------:R-:W-:-:S03]  /*e1d0*/  ISETP.LT.OR P5, PT, R35, 0xe9, !P1 ;  /* 0x000000e92300780c */ /* 0x000fc60004fa1670 */
[----:B------:R1:W-:Y:S01]  /*e1e0*/  @!P6 STG.E.U8 desc[UR16][R24.64+0xe1], R9 ;  /* 0x0000e1091800e986 */ /* 0x0003e2000c101110 */
[----:B------:R-:W-:Y:S02]  /*e1f0*/  ISETP.LT.OR P6, PT, R35, 0xea, !P1 ;  /* 0x000000ea2300780c */ /* 0x000fe40004fc1670 */
[----:B------:R-:W-:Y:S01]  /*e200*/  F2FP.SATFINITE.E5M2.F32.PACK_AB_MERGE_C R13, RZ, R4, RZ ;  /* 0x00000004ff0d723e */ /* 0x000fe200048060ff */
[----:B------:R1:W-:Y:S01]  /*e210*/  @!P4 STG.E.U8 desc[UR16][R26.64+0xe1], R5 ;  /* 0x0000e1051a00c986 */ /* 0x0003e2000c101110 */
[----:B0-----:R-:W-:-:S03]  /*e220*/  F2FP.SATFINITE.E5M2.F32.PACK_AB_MERGE_C R7, RZ, R2, RZ ;  /* 0x00000002ff07723e */ /* 0x001fc600048060ff */
[----:B------:R-:W-:Y:S01]  /*e230*/  @!P3 STG.E.U8 desc[UR16][R26.64+0xe0], R13 ;  /* 0x0000e00d1a00b986 */ /* 0x000fe2000c101110 */
[----:B-1----:R-:W-:-:S03]  /*e240*/  F2FP.SATFINITE.E5M2.F32.PACK_AB_MERGE_C R9, RZ, R3, RZ ;  /* 0x00000003ff09723e */ /* 0x002fc600048060ff */
[----:B------:R0:W-:Y:S01]  /*e250*/  @!P5 STG.E.U8 desc[UR16][R24.64+0xe8], R7 ;  /* 0x0000e8071800d986 */ /* 0x0001e2000c101110 */
[C---:B------:R-:W-:Y:S02]  /*e260*/  ISETP.LT.OR P3, PT, R35.reuse, 0xe9, !P0 ;  /* 0x000000e92300780c */ /* 0x040fe40004761670 */
[C---:B------:R-:W-:Y:S01]  /*e270*/  ISETP.LT.OR P4, PT, R35.reuse, 0xea, !P0 ;  /* 0x000000ea2300780c */ /* 0x040fe20004781670 */
[----:B------:R1:W-:Y:S01]  /*e280*/  @!P6 STG.E.U8 desc[UR16][R24.64+0xe9], R9 ;  /* 0x0000e9091800e986 */ /* 0x0003e2000c101110 */
[C---:B------:R-:W-:Y:S01]  /*e290*/  ISETP.LT.OR P5, PT, R35.reuse, 0xf1, !P1 ;  /* 0x000000f12300780c */ /* 0x040fe20004fa1670 */
[----:B------:R-:W-:Y:S01]  /*e2a0*/  FMUL R2, R218, UR20 ;  /* 0x00000014da027c20 */ /* 0x000fe20008400000 */
[----:B------:R-:W-:Y:S02]  /*e2b0*/  ISETP.LT.OR P6, PT, R35, 0xf2, !P1 ;  /* 0x000000f22300780c */ /* 0x000fe40004fc1670 */
[----:B------:R-:W-:Y:S02]  /*e2c0*/  F2FP.SATFINITE.E5M2.F32.PACK_AB_MERGE_C R11, RZ, R0, RZ ;  /* 0x00000000ff0b723e */ /* 0x000fe400048060ff */
[----:B------:R-:W-:-:S03]  /*e2d0*/  F2FP.SATFINITE.E5M2.F32.PACK_AB_MERGE_C R5, RZ, R2, RZ ;  /* 0x00000002ff05723e */ /* 0x000fc600048060ff */
[----:B------:R-:W-:Y:S01]  /*e2e0*/  @!P3 STG.E.U8 desc[UR16][R26.64+0xe8], R11 ;  /* 0x0000e80b1a00b986 */ /* 0x000fe2000c101110 */
[----:B------:R-:W-:-:S03]  /*e2f0*/  ISETP.LT.OR P3, PT, R35, 0xf1, !P0 ;  /* 0x000000f12300780c */ /* 0x000fc60004761670 */
[----:B------:R-:W-:Y:S01]  /*e300*/  @!P4 STG.E.U8 desc[UR16][R26.64+0xe9], R5 ;  /* 0x0000e9051a00c986 */ /* 0x000fe2000c101110 */
[C---:B------:R-:W-:Y:S02]  /*e310*/  ISETP.LT.OR P4, PT, R35.reuse, 0xf9, !P1 ;  /* 0x000000f92300780c */ /* 0x040fe40004f81670 */
[----:B------:R-:W-:Y:S01]  /*e320*/  ISETP.LT.OR P1, PT, R35, 0xfa, !P1 ;  /* 0x000000fa2300780c */ /* 0x000fe20004f21670 */
[----:B------:R-:W-:-:S05]  /*e330*/  FMUL R0, R220, UR20 ;  /* 0x00000014dc007c20 */ /* 0x000fca0008400000 */
[----:B0-----:R-:W-:-:S05]  /*e340*/  F2FP.SATFINITE.E5M2.F32.PACK_AB_MERGE_C R7, RZ, R0, RZ ;  /* 0x00000000ff07723e */ /* 0x001fca00048060ff */
[----:B------:R0:W-:Y:S01]  /*e350*/  @!P5 STG.E.U8 desc[UR16][R24.64+0xf0], R7 ;  /* 0x0000f0071800d986 */ /* 0x0001e2000c101110 */
[----:B------:R-:W-:-:S05]  /*e360*/  FMUL R3, R221, UR20 ;  /* 0x00000014dd037c20 */ /* 0x000fca0008400000 */
[----:B-1----:R-:W-:Y:S02]  /*e370*/  F2FP.SATFINITE.E5M2.F32.PACK_AB_MERGE_C R9, RZ, R3, RZ ;  /* 0x00000003ff09723e */ /* 0x002fe400048060ff */
[----:B------:R-:W-:-:S03]  /*e380*/  ISETP.LT.OR P5, PT, R35, 0xf2, !P0 ;  /* 0x000000f22300780c */ /* 0x000fc600047a1670 */
[----:B------:R1:W-:Y:S01]  /*e390*/  @!P6 STG.E.U8 desc[UR16][R24.64+0xf1], R9 ;  /* 0x0000f1091800e986 */ /* 0x0003e2000c101110 */
[C---:B------:R-:W-:Y:S02]  /*e3a0*/  ISETP.LT.OR P6, PT, R35.reuse, 0xf9, !P0 ;  /* 0x000000f92300780c */ /* 0x040fe400047c1670 */
[----:B------:R-:W-:Y:S01]  /*e3b0*/  ISETP.LT.OR P0, PT, R35, 0xfa, !P0 ;  /* 0x000000fa2300780c */ /* 0x000fe20004701670 */
[----:B------:R-:W-:-:S05]  /*e3c0*/  FMUL R0, R223, UR20 ;  /* 0x00000014df007c20 */ /* 0x000fca0008400000 */
[----:B------:R-:W-:-:S05]  /*e3d0*/  F2FP.SATFINITE.E5M2.F32.PACK_AB_MERGE_C R13, RZ, R0, RZ ;  /* 0x00000000ff0d723e */ /* 0x000fca00048060ff */
[----:B------:R0:W-:Y:S01]  /*e3e0*/  @!P3 STG.E.U8 desc[UR16][R26.64+0xf0], R13 ;  /* 0x0000f00d1a00b986 */ /* 0x0001e2000c101110 */
[----:B---3--:R-:W-:Y:S01]  /*e3f0*/  FMUL R0, R222, UR20 ;  /* 0x00000014de007c20 */ /* 0x008fe20008400000 */
[----:B--2---:R-:W-:Y:S01]  /*e400*/  FMUL R2, R224, UR20 ;  /* 0x00000014e0027c20 */ /* 0x004fe20008400000 */
[----:B----4-:R-:W-:-:S03]  /*e410*/  FMUL R3, R225, UR20 ;  /* 0x00000014e1037c20 */ /* 0x010fc60008400000 */
[----:B0-----:R-:W-:Y:S01]  /*e420*/  F2FP.SATFINITE.E5M2.F32.PACK_AB_MERGE_C R7, RZ, R0, RZ ;  /* 0x00000000ff07723e */ /* 0x001fe200048060ff */
[----:B------:R-:W-:Y:S01]  /*e430*/  FMUL R4, R226, UR20 ;  /* 0x00000014e2047c20 */ /* 0x000fe20008400000 */
[----:B------:R-:W-:Y:S01]  /*e440*/  FMUL R5, R227, UR20 ;  /* 0x00000014e3057c20 */ /* 0x000fe20008400000 */
[----:B-1----:R-:W-:Y:S02]  /*e450*/  F2FP.SATFINITE.E5M2.F32.PACK_AB_MERGE_C R9, RZ, R2, RZ ;  /* 0x00000002ff09723e */ /* 0x002fe400048060ff */
[----:B------:R-:W-:Y:S02]  /*e460*/  F2FP.SATFINITE.E5M2.F32.PACK_AB_MERGE_C R3, RZ, R3, RZ ;  /* 0x00000003ff03723e */ /* 0x000fe400048060ff */
[----:B------:R-:W-:Y:S02]  /*e470*/  F2FP.SATFINITE.E5M2.F32.PACK_AB_MERGE_C R11, RZ, R4, RZ ;  /* 0x00000004ff0b723e */ /* 0x000fe400048060ff */
[----:B------:R-:W-:Y:S01]  /*e480*/  F2FP.SATFINITE.E5M2.F32.PACK_AB_MERGE_C R5, RZ, R5, RZ ;  /* 0x00000005ff05723e */ /* 0x000fe200048060ff */
[----:B------:R0:W-:Y:S04]  /*e490*/  @!P5 STG.E.U8 desc[UR16][R26.64+0xf1], R7 ;  /* 0x0000f1071a00d986 */ /* 0x0001e8000c101110 */
[----:B------:R0:W-:Y:S04]  /*e4a0*/  @!P4 STG.E.U8 desc[UR16][R24.64+0xf8], R9 ;  /* 0x0000f8091800c986 */ /* 0x0001e8000c101110 */
[----:B------:R0:W-:Y:S04]  /*e4b0*/  @!P1 STG.E.U8 desc[UR16][R24.64+0xf9], R3 ;  /* 0x0000f90318009986 */ /* 0x0001e8000c101110 */
[----:B------:R0:W-:Y:S04]  /*e4c0*/  @!P6 STG.E.U8 desc[UR16][R26.64+0xf8], R11 ;  /* 0x0000f80b1a00e986 */ /* 0x0001e8000c101110 */
[----:B------:R0:W-:Y:S02]  /*e4d0*/  @!P0 STG.E.U8 desc[UR16][R26.64+0xf9], R5 ;  /* 0x0000f9051a008986 */ /* 0x0001e4000c101110 */
.L_x_295:
[----:B------:R-:W-:Y:S05]  /*e4e0*/  BSYNC B0 ;  /* 0x0000000000007941 */ /* 0x000fea0003800000 */
.L_x_37:
[----:B0-----:R-:W2:Y:S04]  /*e4f0*/  LDL.LU R3, [R1+0x80] ;  /* 0x0000800001037983 */ /* 0x001ea80000300800 */
[----:B-----5:R-:W2:Y:S01]  /*e500*/  LDL.LU R2, [R1+0x84] ;  /* 0x0000840001027983 */ /* 0x020ea20000300800 */
[----:B------:R-:W-:Y:S01]  /*e510*/  ULDC UR6, c[0x0][0xc] ;  /* 0x0000030000067ab9 */ /* 0x000fe20000000800 */
[----:B------:R-:W-:Y:S01]  /*e520*/  ULDC UR7, c[0x0][0x10] ;  /* 0x0000040000077ab9 */ /* 0x000fe20000000800 */
[----:B------:R-:W2:Y:S01]  /*e530*/  LDC R5, c[0x0][0x14] ;  /* 0x00000500ff057b82 */ /* 0x000ea20000000800 */
[----:B------:R-:W-:Y:S01]  /*e540*/  UIMAD.WIDE.U32 UR6, UR6, UR7, URZ ;  /* 0x00000007060672a5 */ /* 0x000fe2000f8e003f */
[----:B------:R-:W-:Y:S01]  /*e550*/  PRMT R0, RZ, 0x7610, R0 ;  /* 0x00007610ff007816 */ /* 0x000fe20000000000 */
[----:B------:R-:W-:-:S04]  /*e560*/  UMOV UR22, 0xffffffff ;  /* 0xffffffff00167882 */ /* 0x000fc80000000000 */
[----:B--2---:R-:W-:-:S04]  /*e570*/  IMAD.WIDE.U32 R2, R5, UR6, R2 ;  /* 0x0000000605027c25 */ /* 0x004fc8000f8e0002 */
[----:B------:R-:W-:Y:S01]  /*e580*/  IMAD R5, R5, UR7, RZ ;  /* 0x0000000705057c24 */ /* 0x000fe2000f8e02ff */
[----:B------:R-:W-:Y:S01]  /*e590*/  ULDC.64 UR6, c[0x0][0x650] ;  /* 0x0001940000067ab9 */ /* 0x000fe20000000a00 */
[----:B------:R-:W-:Y:S01]  /*e5a0*/  IMAD.MOV.U32 R19, RZ, RZ, R2 ;  /* 0x000000ffff137224 */ /* 0x000fe200078e0002 */
[----:B------:R-:W-:Y:S01]  /*e5b0*/  ISETP.GE.U32.AND P0, PT, R2, UR6, PT ;  /* 0x0000000602007c0c */ /* 0x000fe2000bf06070 */
[----:B------:R-:W-:Y:S02]  /*e5c0*/  IMAD.IADD R22, R3, 0x1, R5 ;  /* 0x0000000103167824 */ /* 0x000fe400078e0205 */
[----:B------:R-:W-:-:S03]  /*e5d0*/  IMAD.MOV.U32 R2, RZ, RZ, -0x1 ;  /* 0xffffffffff027424 */ /* 0x000fc600078e00ff */
[----:B------:R0:W-:Y:S01]  /*e5e0*/  STL [R1+0x80], R22 ;  /* 0x0000801601007387 */ /* 0x0001e20000100800 */
[----:B------:R-:W-:-:S03]  /*e5f0*/  ISETP.GE.U32.AND.EX P0, PT, R22, UR7, PT, P0 ;  /* 0x0000000716007c0c */ /* 0x000fc6000bf06100 */
[----:B------:R0:W-:Y:S04]  /*e600*/  STL [R1+0x84], R19 ;  /* 0x0000841301007387 */ /* 0x0001e80000100800 */
[----:B------:R0:W-:Y:S06]  /*e610*/  STL [R1+0x88], R2 ;  /* 0x0000880201007387 */ /* 0x0001ec0000100800 */
[----:B------:R-:W-:Y:S05]  /*e620*/  @P0 BRA `(.L_x_296) ;  /* 0x00000004006c0947 */ /* 0x000fea0003800000 */
[----:B------:R-:W2:Y:S01]  /*e630*/  S2R R14, SR_CTAID.X ;  /* 0x00000000000e7919 */ /* 0x000ea20000002500 */
[----:B------:R-:W5:Y:S01]  /*e640*/  LDC.64 R8, c[0x0][0x628] ;  /* 0x00018a00ff087b82 */ /* 0x000f620000000a00 */
[----:B------:R-:W-:Y:S01]  /*e650*/  ULDC UR6, c[0x0][0x150] ;  /* 0x0000540000067ab9 */ /* 0x000fe20000000800 */
[----:B------:R-:W-:Y:S01]  /*e660*/  IMAD.MOV.U32 R6, RZ, RZ, R19 ;  /* 0x000000ffff067224 */ /* 0x000fe200078e0013 */
[----:B------:R-:W0:Y:S01]  /*e670*/  S2R R16, SR_CTAID.Y ;  /* 0x0000000000107919 */ /* 0x000e220000002600 */
[----:B------:R-:W-:-:S04]  /*e680*/  IMAD.MOV.U32 R7, RZ, RZ, R22 ;  /* 0x000000ffff077224 */ /* 0x000fc800078e0016 */
[----:B------:R-:W0:Y:S08]  /*e690*/  LDC R17, c[0x0][0x144] ;  /* 0x00005100ff117b82 */ /* 0x000e300000000800 */
[----:B------:R-:W0:Y:S08]  /*e6a0*/  LDC R10, c[0x0][0x630] ;  /* 0x00018c00ff0a7b82 */ /* 0x000e300000000800 */
[----:B------:R-:W0:Y:S01]  /*e6b0*/  LDC.64 R12, c[0x0][0x620] ;  /* 0x00018800ff0c7b82 */ /* 0x000e220000000a00 */
[----:B-----5:R-:W-:-:S04]  /*e6c0*/  ISETP.NE.U32.AND P0, PT, R8, RZ, PT ;  /* 0x000000ff0800720c */ /* 0x020fc80003f05070 */
[----:B------:R-:W-:Y:S02]  /*e6d0*/  ISETP.NE.AND.EX P0, PT, R9, RZ, PT, P0 ;  /* 0x000000ff0900720c */ /* 0x000fe40003f05300 */
[----:B--2---:R-:W-:-:S05]  /*e6e0*/  I2FP.F32.U32 R0, R14 ;  /* 0x0000000e00007245 */ /* 0x004fca0000201000 */
[----:B------:R-:W-:-:S04]  /*e6f0*/  FMUL R0, R0, UR6 ;  /* 0x0000000600007c20 */ /* 0x000fc80008400000 */
[----:B------:R2:W0:Y:S02]  /*e700*/  F2I.U32.TRUNC.NTZ R15, R0 ;  /* 0x00000000000f7305 */ /* 0x000424000020f000 */
[----:B------:R-:W-:Y:S05]  /*e710*/  @!P0 BRA `(.L_x_297) ;  /* 0x0000000000288947 */ /* 0x000fea0003800000 */
[----:B--2---:R-:W2:Y:S02]  /*e720*/  LDC R0, c[0x0][0x634] ;  /* 0x00018d00ff007b82 */ /* 0x004ea40000000800 */
[----:B--2---:R-:W-:-:S05]  /*e730*/  IADD3 R7, P0, R19, R0, RZ ;  /* 0x0000000013077210 */ /* 0x004fca0007f1e0ff */
[----:B------:R-:W-:-:S04]  /*e740*/  IMAD.X R11, RZ, RZ, R22, P0 ;  /* 0x000000ffff0b7224 */ /* 0x000fc800000e0616 */
[----:B0-----:R-:W-:-:S04]  /*e750*/  IMAD.WIDE.U32 R2, R11, R8, RZ ;  /* 0x000000080b027225 */ /* 0x001fc800078e00ff */
[----:B------:R-:W-:-:S04]  /*e760*/  IMAD.WIDE.U32 R4, P0, R7, R9, R2 ;  /* 0x0000000907047225 */ /* 0x000fc80007800002 */
[----:B------:R-:W-:-:S04]  /*e770*/  IMAD.WIDE.U32 R2, R7, R8, RZ ;  /* 0x0000000807027225 */ /* 0x000fc800078e00ff */
[----:B------:R-:W-:Y:S01]  /*e780*/  IMAD.X R7, RZ, RZ, RZ, P0 ;  /* 0x000000ffff077224 */ /* 0x000fe200000e06ff */
[----:B------:R-:W-:Y:S01]  /*e790*/  IADD3 RZ, P0, R3, R4, RZ ;  /* 0x0000000403ff7210 */ /* 0x000fe20007f1e0ff */
[----:B------:R-:W-:-:S04]  /*e7a0*/  IMAD.MOV.U32 R6, RZ, RZ, R5 ;  /* 0x000000ffff067224 */ /* 0x000fc800078e0005 */
[----:B------:R-:W-:-:S08]  /*e7b0*/  IMAD.WIDE.U32.X R6, R11, R9, R6, P0 ;  /* 0x000000090b067225 */ /* 0x000fd000000e0406 */
.L_x_297:
[-CC-:B0-----:R-:W-:Y:S01]  /*e7c0*/  SHF.R.U64 R24, R6, R10.reuse, R7.reuse ;  /* 0x0000000a06187219 */ /* 0x181fe20000001207 */
[----:B------:R-:W0:Y:S01]  /*e7d0*/  LDC.64 R20, c[0x0][0x640] ;  /* 0x00019000ff147b82 */ /* 0x000e220000000a00 */
[----:B--2---:R-:W-:Y:S01]  /*e7e0*/  SHF.R.U32.HI R0, RZ, R10, R7 ;  /* 0x0000000aff007219 */ /* 0x004fe20000011607 */
[----:B------:R-:W-:Y:S01]  /*e7f0*/  IMAD.MOV.U32 R2, RZ, RZ, R19 ;  /* 0x000000ffff027224 */ /* 0x000fe200078e0013 */
[----:B------:R-:W-:Y:S01]  /*e800*/  IADD3 R5, P0, RZ, -R24, RZ ;  /* 0x80000018ff057210 */ /* 0x000fe20007f1e0ff */
[----:B------:R-:W-:Y:S01]  /*e810*/  IMAD.MOV R15, RZ, RZ, -R15 ;  /* 0x000000ffff0f7224 */ /* 0x000fe200078e0a0f */
[----:B------:R-:W-:Y:S01]  /*e820*/  ULDC UR6, c[0x0][0x154] ;  /* 0x0000550000067ab9 */ /* 0x000fe20000000800 */
[----:B------:R-:W-:Y:S02]  /*e830*/  IMAD.MOV.U32 R7, RZ, RZ, 0x1 ;  /* 0x00000001ff077424 */ /* 0x000fe400078e00ff */
[----:B------:R-:W2:Y:S01]  /*e840*/  LDC R4, c[0x0][0x618] ;  /* 0x00018600ff047b82 */ /* 0x000ea20000000800 */
[----:B------:R-:W-:-:S02]  /*e850*/  IMAD.X R3, RZ, RZ, ~R0, P0 ;  /* 0x000000ffff037224 */ /* 0x000fc400000e0e00 */
[----:B------:R-:W-:Y:S02]  /*e860*/  IMAD R15, R17, R15, R14 ;  /* 0x0000000f110f7224 */ /* 0x000fe400078e020e */
[-C--:B------:R-:W-:Y:S02]  /*e870*/  IMAD R0, R3, R12.reuse, RZ ;  /* 0x0000000c03007224 */ /* 0x080fe400078e02ff */
[----:B------:R-:W-:Y:S01]  /*e880*/  IMAD.MOV.U32 R3, RZ, RZ, R22 ;  /* 0x000000ffff037224 */ /* 0x000fe200078e0016 */
[----:B------:R-:W5:Y:S01]  /*e890*/  LDC R6, c[0x0][0x608] ;  /* 0x00018200ff067b82 */ /* 0x000f620000000800 */
[----:B------:R-:W-:-:S04]  /*e8a0*/  IMAD.WIDE.U32 R2, R5, R12, R2 ;  /* 0x0000000c05027225 */ /* 0x000fc800078e0002 */
[----:B------:R-:W-:-:S03]  /*e8b0*/  IMAD R5, R5, R13, R0 ;  /* 0x0000000d05057224 */ /* 0x000fc600078e0200 */
[----:B------:R-:W1:Y:S01]  /*e8c0*/  LDC R18, c[0x0][0x658] ;  /* 0x00019600ff127b82 */ /* 0x000e620000000800 */
[----:B------:R-:W-:Y:S01]  /*e8d0*/  I2FP.F32.U32 R0, R16 ;  /* 0x0000001000007245 */ /* 0x000fe20000201000 */
[----:B------:R-:W-:Y:S01]  /*e8e0*/  IMAD.IADD R3, R3, 0x1, R5 ;  /* 0x0000000103037824 */ /* 0x000fe200078e0205 */
[----:B0-----:R-:W-:Y:S01]  /*e8f0*/  ISETP.NE.U32.AND P0, PT, R20, RZ, PT ;  /* 0x000000ff1400720c */ /* 0x001fe20003f05070 */
[----:B------:R-:W-:Y:S02]  /*e900*/  IMAD.MOV.U32 R5, RZ, RZ, -0x1 ;  /* 0xffffffffff057424 */ /* 0x000fe400078e00ff */
[----:B------:R-:W-:Y:S02]  /*e910*/  FMUL R0, R0, UR6 ;  /* 0x0000000600007c20 */ /* 0x000fe40008400000 */
[----:B------:R-:W0:Y:S01]  /*e920*/  LDC R13, c[0x0][0x148] ;  /* 0x00005200ff0d7b82 */ /* 0x000e220000000800 */
[----:B--2---:R-:W-:Y:S01]  /*e930*/  SHF.R.U64 R10, R2, R4, R3 ;  /* 0x00000004020a7219 */ /* 0x004fe20000001203 */
[----:B------:R2:W0:Y:S01]  /*e940*/  F2I.U32.TRUNC.NTZ R12, R0 ;  /* 0x00000000000c7305 */ /* 0x000422000020f000 */
[----:B------:R-:W-:-:S02]  /*e950*/  ISETP.NE.AND.EX P0, PT, R21, RZ, PT, P0 ;  /* 0x000000ff1500720c */ /* 0x000fc40003f05300 */
[----:B------:R-:W-:-:S03]  /*e960*/  SHF.R.U32.HI R3, RZ, R4, R3 ;  /* 0x00000004ff037219 */ /* 0x000fc60000011603 */
[----:B------:R-:W0:Y:S01]  /*e970*/  LDC R14, c[0x0][0x600] ;  /* 0x00018000ff0e7b82 */ /* 0x000e220000000800 */
[-CC-:B-----5:R-:W-:Y:S02]  /*e980*/  SHF.R.U64 R8, R10, R6.reuse, R3.reuse ;  /* 0x000000060a087219 */ /* 0x1a0fe40000001203 */
[----:B------:R-:W-:-:S05]  /*e990*/  SHF.R.U32.HI R3, RZ, R6, R3 ;  /* 0x00000006ff037219 */ /* 0x000fca0000011603 */
[----:B------:R-:W0:Y:S01]  /*e9a0*/  LDC R19, c[0x0][0x648] ;  /* 0x00019200ff137b82 */ /* 0x000e220000000800 */
[-CC-:B-1----:R-:W-:Y:S02]  /*e9b0*/  SHF.R.U64 R11, R8, R18.reuse, R3.reuse ;  /* 0x00000012080b7219 */ /* 0x182fe40000001203 */
[-C--:B------:R-:W-:Y:S02]  /*e9c0*/  SHF.L.U32 R5, R5, R18.reuse, RZ ;  /* 0x0000001205057219 */ /* 0x080fe400000006ff */
[-C--:B------:R-:W-:Y:S01]  /*e9d0*/  SHF.R.U32.HI R3, RZ, R18.reuse, R3 ;  /* 0x00000012ff037219 */ /* 0x080fe20000011603 */
[----:B------:R-:W-:Y:S01]  /*e9e0*/  IMAD.MOV.U32 R2, RZ, RZ, R11 ;  /* 0x000000ffff027224 */ /* 0x000fe200078e000b */
[----:B------:R-:W-:Y:S01]  /*e9f0*/  SHF.L.U32 R34, R7, R18, RZ ;  /* 0x0000001207227219 */ /* 0x000fe200000006ff */
[----:B------:R-:W1:Y:S01]  /*ea00*/  LDC R22, c[0x0][0x638] ;  /* 0x00018e00ff167b82 */ /* 0x000e620000000800 */
[----:B------:R-:W-:-:S07]  /*ea10*/  LOP3.LUT R17, RZ, R5, RZ, 0x33, !PT ;  /* 0x00000005ff117212 */ /* 0x000fce00078e33ff */
[----:B------:R-:W0:Y:S01]  /*ea20*/  LDC R23, c[0x0][0x610] ;  /* 0x00018400ff177b82 */ /* 0x000e220000000800 */
[----:B--2---:R-:W-:Y:S05]  /*ea30*/  @!P0 BRA `(.L_x_298) ;  /* 0x0000000000288947 */ /* 0x004fea0003800000 */
[----:B------:R-:W2:Y:S02]  /*ea40*/  LDC R0, c[0x0][0x64c] ;  /* 0x00019300ff007b82 */ /* 0x000ea40000000800 */
[----:B--2---:R-:W-:-:S05]  /*ea50*/  IADD3 R7, P0, R11, R0, RZ ;  /* 0x000000000b077210 */ /* 0x004fca0007f1e0ff */
        /* <DEDUP_REMOVED lines=8> */
.L_x_298:
[----:B0-----:R-:W-:Y:S01]  /*eae0*/  SHF.R.U64 R0, R2, R19, R3 ;  /* 0x0000001302007219 */ /* 0x001fe20000001203 */
[----:B------:R-:W-:Y:S01]  /*eaf0*/  VIADD R3, R14, 0xffffffff ;  /* 0xffffffff0e037836 */ /* 0x000fe20000000000 */
[----:B------:R-:W-:Y:S01]  /*eb00*/  LOP3.LUT R5, R8, R17, RZ, 0xc0, !PT ;  /* 0x0000001108057212 */ /* 0x000fe200078ec0ff */
[----:B------:R-:W-:Y:S01]  /*eb10*/  IMAD.MOV R12, RZ, RZ, -R12 ;  /* 0x000000ffff0c7224 */ /* 0x000fe200078e0a0c */
[----:B------:R-:W-:Y:S01]  /*eb20*/  R2UR UR22, R24 ;  /* 0x00000000181672ca */ /* 0x000fe200000e0000 */
[----:B------:R-:W-:Y:S01]  /*eb30*/  IMAD.MOV R2, RZ, RZ, -R0 ;  /* 0x000000ffff027224 */ /* 0x000fe200078e0a00 */
[----:B------:R-:W-:Y:S01]  /*eb40*/  LOP3.LUT R3, R10, R3, RZ, 0xc0, !PT ;  /* 0x000000030a037212 */ /* 0x000fe200078ec0ff */
[----:B------:R-:W-:Y:S02]  /*eb50*/  IMAD R34, R34, R0, R5 ;  /* 0x0000000022227224 */ /* 0x000fe400078e0205 */
[----:B------:R-:W-:Y:S02]  /*eb60*/  @P2 IMAD R15, R13, R12, R16 ;  /* 0x0000000c0d0f2224 */ /* 0x000fe400078e0210 */
[----:B-1----:R-:W-:-:S02]  /*eb70*/  IMAD R0, R2, R22, R11 ;  /* 0x0000001602007224 */ /* 0x002fc400078e020b */
[----:B------:R-:W-:Y:S02]  /*eb80*/  IMAD R34, R34, R23, R15 ;  /* 0x0000001722227224 */ /* 0x000fe400078e020f */
[----:B------:R-:W-:Y:S02]  /*eb90*/  IMAD R3, R0, R14, R3 ;  /* 0x0000000e00037224 */ /* 0x000fe400078e0203 */
[----:B------:R-:W-:-:S03]  /*eba0*/  IMAD.MOV.U32 R0, RZ, RZ, 0x1 ;  /* 0x00000001ff007424 */ /* 0x000fc600078e00ff */
[----:B------:R-:W-:Y:S02]  /*ebb0*/  SEL R2, R3, R34, !P2 ;  /* 0x0000002203027207 */ /* 0x000fe40005000000 */
[----:B------:R-:W-:-:S03]  /*ebc0*/  SEL R34, R34, R3, !P2 ;  /* 0x0000000322227207 */ /* 0x000fc60005000000 */
[----:B------:R2:W-:Y:S04]  /*ebd0*/  STL [R1+0x88], R2 ;  /* 0x0000880201007387 */ /* 0x0005e80000100800 */
.L_x_296:
[----:B------:R0:W-:Y:S01]  /*ebe0*/  STL [R1+0x8c], R34 ;  /* 0x00008c2201007387 */ /* 0x0001e20000100800 */
[----:B------:R-:W-:-:S13]  /*ebf0*/  LOP3.LUT P0, RZ, R0, 0xff, RZ, 0xc0, !PT ;  /* 0x000000ff00ff7812 */ /* 0x000fda000780c0ff */
[----:B0-----:R-:W-:Y:S05]  /*ec00*/  @P0 BRA `(.L_x_299) ;  /* 0xffffff2400b00947 */ /* 0x001fea000383ffff */
[----:B------:R-:W-:Y:S05]  /*ec10*/  EXIT ;  /* 0x000000000000794d */ /* 0x000fea0003800000 */
.L_x_7:
[----:B------:R-:W2:Y:S01]  /*ec20*/  LDL R22, [R1+0x84] ;  /* 0x0000840001167983 */ /* 0x000ea20000100800 */
[----:B------:R-:W-:-:S03]  /*ec30*/  ULDC.64 UR4, c[0x0][0x650] ;  /* 0x0001940000047ab9 */ /* 0x000fc60000000a00 */
[----:B0-----:R-:W3:Y:S01]  /*ec40*/  LDL R23, [R1+0x80] ;  /* 0x0000800001177983 */ /* 0x001ee20000100800 */
[----:B------:R-:W-:Y:S01]  /*ec50*/  PRMT R4, RZ, 0x7610, R4 ;  /* 0x00007610ff047816 */ /* 0x000fe20000000004 */
[----:B------:R-:W-:Y:S02]  /*ec60*/  IMAD.MOV.U32 R5, RZ, RZ, -0x1 ;  /* 0xffffffffff057424 */ /* 0x000fe400078e00ff */
[----:B------:R-:W-:Y:S02]  /*ec70*/  IMAD.MOV.U32 R7, RZ, RZ, -0x1 ;  /* 0xffffffffff077424 */ /* 0x000fe400078e00ff */
[----:B------:R-:W-:Y:S01]  /*ec80*/  IMAD.MOV.U32 R6, RZ, RZ, -0x1 ;  /* 0xffffffffff067424 */ /* 0x000fe200078e00ff */
[----:B--2---:R-:W-:-:S04]  /*ec90*/  ISETP.GE.U32.AND P0, PT, R22, UR4, PT ;  /* 0x0000000416007c0c */ /* 0x004fc8000bf06070 */
[----:B---3--:R-:W-:-:S13]  /*eca0*/  ISETP.GE.U32.AND.EX P0, PT, R23, UR5, PT, P0 ;  /* 0x0000000517007c0c */ /* 0x008fda000bf06100 */
[----:B------:R-:W-:Y:S05]  /*ecb0*/  @P0 BRA `(.L_x_300) ;  /* 0x00000004002c0947 */ /* 0x000fea0003800000 */
[----:B------:R-:W0:Y:S01]  /*ecc0*/  LDC.64 R14, c[0x0][0x628] ;  /* 0x00018a00ff0e7b82 */ /* 0x000e220000000a00 */
[----:B------:R-:W-:Y:S02]  /*ecd0*/  IMAD.MOV.U32 R8, RZ, RZ, R22 ;  /* 0x000000ffff087224 */ /* 0x000fe400078e0016 */
[----:B------:R-:W-:-:S05]  /*ece0*/  IMAD.MOV.U32 R9, RZ, RZ, R23 ;  /* 0x000000ffff097224 */ /* 0x000fca00078e0017 */
[----:B------:R-:W1:Y:S08]  /*ecf0*/  LDC R10, c[0x0][0x630] ;  /* 0x00018c00ff0a7b82 */ /* 0x000e700000000800 */
[----:B------:R-:W2:Y:S01]  /*ed00*/  LDC.64 R16, c[0x0][0x620] ;  /* 0x00018800ff107b82 */ /* 0x000ea20000000a00 */
[----:B0-----:R-:W-:-:S04]  /*ed10*/  ISETP.NE.U32.AND P0, PT, R14, RZ, PT ;  /* 0x000000ff0e00720c */ /* 0x001fc80003f05070 */
[----:B------:R-:W-:-:S13]  /*ed20*/  ISETP.NE.AND.EX P0, PT, R15, RZ, PT, P0 ;  /* 0x000000ff0f00720c */ /* 0x000fda0003f05300 */
[----:B-12---:R-:W-:Y:S05]  /*ed30*/  @!P0 BRA `(.L_x_301) ;  /* 0x0000000000288947 */ /* 0x006fea0003800000 */
[----:B------:R-:W0:Y:S02]  /*ed40*/  LDC R4, c[0x0][0x634] ;  /* 0x00018d00ff047b82 */ /* 0x000e240000000800 */
[----:B0-----:R-:W-:-:S05]  /*ed50*/  IADD3 R9, P0, R22, R4, RZ ;  /* 0x0000000416097210 */ /* 0x001fca0007f1e0ff */
        /* <DEDUP_REMOVED lines=8> */
.L_x_301:
[----:B------:R-:W0:Y:S01]  /*ede0*/  LDC.64 R20, c[0x0][0x640] ;  /* 0x00019000ff147b82 */ /* 0x000e220000000a00 */
[-CC-:B------:R-:W-:Y:S02]  /*edf0*/  SHF.R.U64 R14, R8, R10.reuse, R9.reuse ;  /* 0x0000000a080e7219 */ /* 0x180fe40000001209 */
[----:B------:R-:W-:Y:S02]  /*ee00*/  SHF.R.U32.HI R4, RZ, R10, R9 ;  /* 0x0000000aff047219 */ /* 0x000fe40000011609 */
[----:B------:R-:W-:-:S03]  /*ee10*/  IADD3 R7, P0, RZ, -R14, RZ ;  /* 0x8000000eff077210 */ /* 0x000fc60007f1e0ff */
[----:B------:R-:W1:Y:S02]  /*ee20*/  LDC R8, c[0x0][0x618] ;  /* 0x00018600ff087b82 */ /* 0x000e640000000800 */
[----:B------:R-:W-:Y:S02]  /*ee30*/  IMAD.X R5, RZ, RZ, ~R4, P0 ;  /* 0x000000ffff057224 */ /* 0x000fe400000e0e04 */
[----:B------:R-:W-:Y:S02]  /*ee40*/  IMAD.MOV.U32 R4, RZ, RZ, R22 ;  /* 0x000000ffff047224 */ /* 0x000fe400078e0016 */
[-C--:B------:R-:W-:Y:S02]  /*ee50*/  IMAD R6, R5, R16.reuse, RZ ;  /* 0x0000001005067224 */ /* 0x080fe400078e02ff */
[----:B------:R-:W2:Y:S01]  /*ee60*/  LDC R18, c[0x0][0x608] ;  /* 0x00018200ff127b82 */ /* 0x000ea20000000800 */
[----:B------:R-:W-:Y:S02]  /*ee70*/  IMAD.MOV.U32 R5, RZ, RZ, R23 ;  /* 0x000000ffff057224 */ /* 0x000fe400078e0017 */
[----:B------:R-:W-:-:S05]  /*ee80*/  IMAD.WIDE.U32 R4, R7, R16, R4 ;  /* 0x0000001007047225 */ /* 0x000fca00078e0004 */
[----:B------:R-:W3:Y:S01]  /*ee90*/  LDC R19, c[0x0][0x658] ;  /* 0x00019600ff137b82 */ /* 0x000ee20000000800 */
[----:B------:R-:W-:Y:S01]  /*eea0*/  IMAD R7, R7, R17, R6 ;  /* 0x0000001107077224 */ /* 0x000fe200078e0206 */
[----:B0-----:R-:W-:Y:S01]  /*eeb0*/  ISETP.NE.U32.AND P0, PT, R20, RZ, PT ;  /* 0x000000ff1400720c */ /* 0x001fe20003f05070 */
[----:B------:R-:W-:Y:S02]  /*eec0*/  IMAD.MOV.U32 R6, RZ, RZ, -0x1 ;  /* 0xffffffffff067424 */ /* 0x000fe400078e00ff */
[----:B------:R-:W-:Y:S01]  /*eed0*/  IMAD.IADD R5, R5, 0x1, R7 ;  /* 0x0000000105057824 */ /* 0x000fe200078e0207 */
[----:B------:R-:W-:Y:S02]  /*eee0*/  ISETP.NE.AND.EX P0, PT, R21, RZ, PT, P0 ;  /* 0x000000ff1500720c */ /* 0x000fe40003f05300 */
[----:B------:R-:W0:Y:S02]  /*eef0*/  LDC R17, c[0x0][0x600] ;  /* 0x00018000ff117b82 */ /* 0x000e240000000800 */
[----:B-1----:R-:W-:-:S02]  /*ef00*/  SHF.R.U64 R10, R4, R8, R5 ;  /* 0x00000008040a7219 */ /* 0x002fc40000001205 */
[----:B------:R-:W-:-:S04]  /*ef10*/  SHF.R.U32.HI R5, RZ, R8, R5 ;  /* 0x00000008ff057219 */ /* 0x000fc80000011605 */
[----:B------:R-:W1:Y:S01]  /*ef20*/  LDC R22, c[0x0][0x648] ;  /* 0x00019200ff167b82 */ /* 0x000e620000000800 */
[-CC-:B--2---:R-:W-:Y:S02]  /*ef30*/  SHF.R.U64 R15, R10, R18.reuse, R5.reuse ;  /* 0x000000120a0f7219 */ /* 0x184fe40000001205 */
[----:B------:R-:W-:Y:S01]  /*ef40*/  SHF.R.U32.HI R4, RZ, R18, R5 ;  /* 0x00000012ff047219 */ /* 0x000fe20000011605 */
[----:B------:R-:W-:-:S04]  /*ef50*/  IMAD.MOV.U32 R18, RZ, RZ, 0x1 ;  /* 0x00000001ff127424 */ /* 0x000fc800078e00ff */
[----:B------:R-:W2:Y:S01]  /*ef60*/  LDC R23, c[0x0][0x638] ;  /* 0x00018e00ff177b82 */ /* 0x000ea20000000800 */
[-CC-:B---3--:R-:W-:Y:S02]  /*ef70*/  SHF.R.U64 R16, R15, R19.reuse, R4.reuse ;  /* 0x000000130f107219 */ /* 0x188fe40000001204 */
[-C--:B------:R-:W-:Y:S02]  /*ef80*/  SHF.L.U32 R6, R6, R19.reuse, RZ ;  /* 0x0000001306067219 */ /* 0x080fe400000006ff */
[----:B------:R-:W-:Y:S01]  /*ef90*/  SHF.R.U32.HI R5, RZ, R19, R4 ;  /* 0x00000013ff057219 */ /* 0x000fe20000011604 */
[----:B------:R-:W-:Y:S01]  /*efa0*/  IMAD.MOV.U32 R4, RZ, RZ, R16 ;  /* 0x000000ffff047224 */ /* 0x000fe200078e0010 */
[----:B------:R-:W-:Y:S01]  /*efb0*/  LOP3.LUT R24, RZ, R6, RZ, 0x33, !PT ;  /* 0x00000006ff187212 */ /* 0x000fe200078e33ff */
[----:B------:R-:W3:Y:S01]  /*efc0*/  LDC R25, c[0x0][0x610] ;  /* 0x00018400ff197b82 */ /* 0x000ee20000000800 */
[----:B------:R-:W-:Y:S05]  /*efd0*/  @!P0 BRA `(.L_x_302) ;  /* 0x0000000000288947 */ /* 0x000fea0003800000 */
        /* <DEDUP_REMOVED lines=10> */
.L_x_302:
[----:B-1----:R-:W-:Y:S01]  /*f080*/  SHF.R.U64 R4, R4, R22, R5 ;  /* 0x0000001604047219 */ /* 0x002fe20000001205 */
[----:B0-----:R-:W-:Y:S01]  /*f090*/  VIADD R7, R17, 0xffffffff ;  /* 0xffffffff11077836 */ /* 0x001fe20000000000 */
[----:B------:R-:W-:Y:S01]  /*f0a0*/  SHF.L.U32 R18, R18, R19, RZ ;  /* 0x0000001312127219 */ /* 0x000fe200000006ff */
[----:B------:R-:W-:Y:S01]  /*f0b0*/  @P2 IMAD R0, R11, R12, R2 ;  /* 0x0000000c0b002224 */ /* 0x000fe200078e0202 */
[----:B------:R-:W-:Y:S01]  /*f0c0*/  LOP3.LUT R3, R15, R24, RZ, 0xc0, !PT ;  /* 0x000000180f037212 */ /* 0x000fe200078ec0ff */
[----:B------:R-:W-:Y:S01]  /*f0d0*/  IMAD.MOV R5, RZ, RZ, -R4 ;  /* 0x000000ffff057224 */ /* 0x000fe200078e0a04 */
[----:B------:R-:W-:Y:S01]  /*f0e0*/  LOP3.LUT R7, R10, R7, RZ, 0xc0, !PT ;  /* 0x000000070a077212 */ /* 0x000fe200078ec0ff */
[----:B------:R-:W-:Y:S02]  /*f0f0*/  IMAD.MOV.U32 R6, RZ, RZ, R14 ;  /* 0x000000ffff067224 */ /* 0x000fe400078e000e */
[----:B------:R-:W-:Y:S02]  /*f100*/  IMAD R3, R18, R4, R3 ;  /* 0x0000000412037224 */ /* 0x000fe400078e0203 */
[----:B--2---:R-:W-:-:S02]  /*f110*/  IMAD R2, R5, R23, R16 ;  /* 0x0000001705027224 */ /* 0x004fc400078e0210 */
[----:B---3--:R-:W-:Y:S02]  /*f120*/  IMAD R0, R3, R25, R0 ;  /* 0x0000001903007224 */ /* 0x008fe400078e0200 */
[----:B------:R-:W-:Y:S02]  /*f130*/  IMAD R5, R2, R17, R7 ;  /* 0x0000001102057224 */ /* 0x000fe400078e0207 */
[----:B------:R-:W-:-:S03]  /*f140*/  IMAD.MOV.U32 R4, RZ, RZ, 0x1 ;  /* 0x00000001ff047424 */ /* 0x000fc600078e00ff */
[----:B------:R-:W-:Y:S02]  /*f150*/  SEL R7, R5, R0, !P2 ;  /* 0x0000000005077207 */ /* 0x000fe40005000000 */
[----:B------:R-:W-:-:S07]  /*f160*/  SEL R5, R0, R5, !P2 ;  /* 0x0000000500057207 */ /* 0x000fce0005000000 */
.L_x_300:
[----:B------:R-:W-:-:S08]  /*f170*/  NOP ;  /* 0x0000000000007918 */ /* 0x000fd00000000000 */
[----:B------:R-:W0:-:S00]  /*f180*/  USETMAXREG.DEALLOC.CTAPOOL 0x28 ;  /* 0x00000028000079c8 */ /* 0x000e0000080e0500 */
[----:B------:R-:W-:-:S13]  /*f190*/  ISETP.NE.AND P0, PT, RZ, UR8, PT ;  /* 0x00000008ff007c0c */ /* 0x000fda000bf05270 */
[----:B------:R-:W-:Y:S05]  /*f1a0*/  @P0 EXIT ;  /* 0x000000000000094d */ /* 0x000fea0003800000 */
[----:B0-----:R-:W-:Y:S01]  /*f1b0*/  LOP3.LUT P0, RZ, R4, 0xff, RZ, 0xc0, !PT ;  /* 0x000000ff04ff7812 */ /* 0x001fe2000780c0ff */
[----:B------:R-:W-:Y:S02]  /*f1c0*/  IMAD.MOV.U32 R0, RZ, RZ, 0x1 ;  /* 0x00000001ff007424 */ /* 0x000fe400078e00ff */
[----:B------:R-:W-:-:S10]  /*f1d0*/  IMAD.MOV.U32 R8, RZ, RZ, RZ ;  /* 0x000000ffff087224 */ /* 0x000fd400078e00ff */
[----:B------:R-:W-:Y:S05]  /*f1e0*/  @!P0 BRA `(.L_x_303) ;  /* 0x0000000c009c8947 */ /* 0x000fea0003800000 */
[----:B------:R-:W0:Y:S01]  /*f1f0*/  S2UR UR8, SR_CgaCtaId ;  /* 0x00000000000879c3 */ /* 0x000e220000008800 */
[----:B------:R-:W-:Y:S01]  /*f200*/  ULDC UR4, c[0x0][0x28c] ;  /* 0x0000a30000047ab9 */ /* 0x000fe20000000800 */
[----:B------:R-:W-:Y:S01]  /*f210*/  ULDC UR5, c[0x0][0x600] ;  /* 0x0001800000057ab9 */ /* 0x000fe20000000800 */
[----:B------:R-:W-:Y:S01]  /*f220*/  UIADD3 UR14, UR4, 0x3f, URZ ;  /* 0x0000003f040e7890 */ /* 0x000fe2000fffe03f */
[----:B------:R-:W-:Y:S01]  /*f230*/  BSSY B0, `(.L_x_303) ;  /* 0x00000e2000007945 */ /* 0x000fe20003800000 */
[----:B------:R-:W-:Y:S01]  /*f240*/  ULDC UR11, c[0x0][0x658] ;  /* 0x00019600000b7ab9 */ /* 0x000fe20000000800 */
[----:B------:R-:W-:Y:S01]  /*f250*/  UMOV UR12, 0xffffffff ;  /* 0xffffffff000c7882 */ /* 0x000fe20000000000 */
[----:B------:R-:W-:Y:S01]  /*f260*/  UMOV UR16, 0x1 ;  /* 0x0000000100107882 */ /* 0x000fe20000000000 */
[----:B------:R-:W-:Y:S01]  /*f270*/  USHF.R.S32.HI UR15, URZ, 0x1f, UR14 ;  /* 0x0000001f3f0f7899 */ /* 0x000fe2000801140e */
[----:B------:R-:W-:Y:S01]  /*f280*/  IMAD.MOV.U32 R9, RZ, RZ, 0x1 ;  /* 0x00000001ff097424 */ /* 0x000fe200078e00ff */
[----:B------:R-:W-:Y:S01]  /*f290*/  ULDC UR9, c[0x0][0xc] ;  /* 0x0000030000097ab9 */ /* 0x000fe20000000800 */
[----:B------:R-:W-:Y:S01]  /*f2a0*/  UIADD3 UR4, UR5, -0x1, URZ ;  /* 0xffffffff05047890 */ /* 0x000fe2000fffe03f */
[----:B------:R-:W-:Y:S01]  /*f2b0*/  IMAD.MOV.U32 R0, RZ, RZ, 0x1 ;  /* 0x00000001ff007424 */ /* 0x000fe200078e00ff */
[----:B------:R-:W-:Y:S01]  /*f2c0*/  USHF.L.U32 UR18, UR12, UR11, URZ ;  /* 0x0000000b0c127299 */ /* 0x000fe2000800063f */
[----:B------:R-:W-:Y:S01]  /*f2d0*/  IMAD.MOV.U32 R8, RZ, RZ, RZ ;  /* 0x000000ffff087224 */ /* 0x000fe200078e00ff */
[----:B------:R-:W-:Y:S01]  /*f2e0*/  USHF.L.U32 UR5, UR16, UR11, URZ ;  /* 0x0000000b10057299 */ /* 0x000fe2000800063f */
[----:B------:R-:W-:Y:S01]  /*f2f0*/  ULDC UR12, c[0x0][0x10] ;  /* 0x00000400000c7ab9 */ /* 0x000fe20000000800 */
[----:B------:R-:W-:Y:S01]  /*f300*/  ULEA.HI UR15, UR15, UR14, URZ, 0x6 ;  /* 0x0000000e0f0f7291 */ /* 0x000fe2000f8f303f */
[----:B------:R-:W-:Y:S01]  /*f310*/  UMOV UR22, 0x5 ;  /* 0x0000000500167882 */ /* 0x000fe20000000000 */
[----:B------:R-:W-:-:S02]  /*f320*/  ULOP3.LUT UR29, UR13, 0x2, URZ, 0xfc, !UPT ;  /* 0x000000020d1d7892 */ /* 0x000fc4000f8efc3f */
[----:B------:R-:W-:Y:S02]  /*f330*/  USHF.R.S32.HI UR19, URZ, 0x6, UR15 ;  /* 0x000000063f137899 */ /* 0x000fe4000801140f */
[----:B0-----:R-:W-:Y:S02]  /*f340*/  ULOP3.LUT UR10, UR8, 0x1, URZ, 0xc0, !UPT ;  /* 0x00000001080a7892 */ /* 0x001fe4000f8ec03f */
[----:B------:R-:W-:Y:S02]  /*f350*/  USHF.R.U32.HI UR30, URZ, 0x1, UR8 ;  /* 0x000000013f1e7899 */ /* 0x000fe40008011608 */
[----:B------:R-:W-:Y:S02]  /*f360*/  USHF.L.U32 UR6, UR8, 0x7, URZ ;  /* 0x0000000708067899 */ /* 0x000fe4000800063f */
[----:B------:R-:W-:Y:S02]  /*f370*/  USHF.L.U32 UR7, UR8, 0xd, URZ ;  /* 0x0000000d08077899 */ /* 0x000fe4000800063f */
[----:B------:R-:W-:-:S02]  /*f380*/  ULOP3.LUT UR8, UR8, 0xfffffffe, URZ, 0xc0, !UPT ;  /* 0xfffffffe08087892 */ /* 0x000fc4000f8ec03f */
[----:B------:R-:W-:Y:S02]  /*f390*/  UISETP.GT.U32.AND UP0, UPT, UR10, 0xffff, UPT ;  /* 0x0000ffff0a00788c */ /* 0x000fe4000bf04070 */
[----:B------:R-:W-:Y:S02]  /*f3a0*/  USHF.L.U32 UR20, UR16, UR8, URZ ;  /* 0x0000000810147299 */ /* 0x000fe4000800063f */
[----:B------:R-:W-:Y:S02]  /*f3b0*/  ULOP3.LUT UR11, UR8, 0x1, URZ, 0xfc, !UPT ;  /* 0x00000001080b7892 */ /* 0x000fe4000f8efc3f */
[----:B------:R-:W-:Y:S02]  /*f3c0*/  UIMAD.WIDE.U32 UR8, UR9, UR12, URZ ;  /* 0x0000000c090872a5 */ /* 0x000fe4000f8e003f */
[----:B------:R-:W-:Y:S01]  /*f3d0*/  USEL UR10, UR10, 0xffff, !UP0 ;  /* 0x0000ffff0a0a7887 */ /* 0x000fe2000c000000 */
[----:B------:R-:W-:Y:S01]  /*f3e0*/  ULDC UR12, c[0x0][0x14] ;  /* 0x00000500000c7ab9 */ /* 0x000fe20000000800 */
[----:B------:R-:W-:-:S02]  /*f3f0*/  USHF.L.U32 UR11, UR16, UR11, URZ ;  /* 0x0000000b100b7299 */ /* 0x000fc4000800063f */
[----:B------:R-:W-:Y:S02]  /*f400*/  UIMAD.WIDE.U32 UR24, UR8, UR12, URZ ;  /* 0x0000000c081872a5 */ /* 0x000fe4000f8e003f */
[----:B------:R-:W-:Y:S02]  /*f410*/  UIMAD UR21, UR9, UR12, URZ ;  /* 0x0000000c091572a4 */ /* 0x000fe4000f8e023f */
[----:B------:R-:W-:Y:S02]  /*f420*/  ULOP3.LUT UR10, UR10, 0xffff, URZ, 0xc0, !UPT ;  /* 0x0000ffff0a0a7892 */ /* 0x000fe4000f8ec03f */
[----:B------:R-:W-:Y:S02]  /*f430*/  ULOP3.LUT UR6, UR6, 0x80, URZ, 0xc0, !UPT ;  /* 0x0000008006067892 */ /* 0x000fe4000f8ec03f */
[----:B------:R-:W-:Y:S02]  /*f440*/  ULOP3.LUT UR7, UR7, 0x2000, URZ, 0xc0, !UPT ;  /* 0x0000200007077892 */ /* 0x000fe4000f8ec03f */
[----:B------:R-:W-:-:S02]  /*f450*/  ULOP3.LUT UR18, URZ, UR18, URZ, 0x33, !UPT ;  /* 0x000000123f127292 */ /* 0x000fc4000f8e333f */
[----:B------:R-:W-:Y:S02]  /*f460*/  ULOP3.LUT UR20, UR20, UR11, URZ, 0xfc, !UPT ;  /* 0x0000000b14147292 */ /* 0x000fe4000f8efc3f */
[----:B------:R-:W-:Y:S02]  /*f470*/  UIADD3 UR21, UR25, UR21, URZ ;  /* 0x0000001519157290 */ /* 0x000fe4000fffe03f */
[----:B------:R-:W-:Y:S02]  /*f480*/  USHF.L.U32 UR22, UR22, UR10, URZ ;  /* 0x0000000a16167299 */ /* 0x000fe4000800063f */
[----:B------:R-:W-:Y:S01]  /*f490*/  UIADD3 UR31, UR19, 0x1, URZ ;  /* 0x00000001131f7890 */ /* 0x000fe2000fffe03f */
[----:B------:R-:W-:-:S11]  /*f4a0*/  ULDC.64 UR32, c[0x0][0x198] ;  /* 0x0000660000207ab9 */ /* 0x000fd60000000a00 */
.L_x_314:
[----:B------:R-:W-:-:S03]  /*f4b0*/  UMOV UR8, 0xffffffff ;  /* 0xffffffff00087882 */ /* 0x000fc60000000000 */
[----:B------:R-:W-:Y:S05]  /*f4c0*/  BRA.DIV UR8, `(.L_x_304) ;  /* 0x0000000e08bc7947 */ /* 0x000fea000b800000 */
[----:B------:R-:W-:-:S13]  /*f4d0*/  ELECT P0, URZ, PT ;  /* 0x00000000003f782f */ /* 0x000fda0003800000 */
.L_x_324:
[----:B------:R-:W0:Y:S01]  /*f4e0*/  LDC R2, c[0x0][0x28c] ;  /* 0x0000a300ff027b82 */ /* 0x000e220000000800 */
[----:B------:R-:W-:Y:S01]  /*f4f0*/  BSSY B1, `(.L_x_305) ;  /* 0x000003d000017945 */ /* 0x000fe20003800000 */
[----:B0-----:R-:W-:-:S13]  /*f500*/  ISETP.LT.OR P0, PT, R2, 0x1, !P0 ;  /* 0x000000010200780c */ /* 0x001fda0004701670 */
[----:B------:R-:W-:Y:S05]  /*f510*/  @P0 BRA `(.L_x_306) ;  /* 0x0000000000e80947 */ /* 0x000fea0003800000 */
[----:B------:R-:W-:Y:S01]  /*f520*/  LEA R5, R5, UR30, 0x1 ;  /* 0x0000001e05057c11 */ /* 0x000fe2000f8e08ff */
[----:B------:R-:W-:Y:S01]  /*f530*/  IMAD.MOV.U32 R13, RZ, RZ, RZ ;  /* 0x000000ffff0d7224 */ /* 0x000fe200078e00ff */
[----:B------:R-:W-:Y:S01]  /*f540*/  LEA R7, R7, UR6, 0x8 ;  /* 0x0000000607077c11 */ /* 0x000fe2000f8e40ff */
[----:B------:R-:W-:Y:S02]  /*f550*/  IMAD.U32 R14, RZ, RZ, UR31 ;  /* 0x0000001fff0e7e24 */ /* 0x000fe4000f8e00ff */
[----:B------:R-:W-:Y:S02]  /*f560*/  IMAD.MOV.U32 R2, RZ, RZ, R0 ;  /* 0x000000ffff027224 */ /* 0x000fe400078e0000 */
[----:B------:R-:W-:Y:S02]  /*f570*/  IMAD.MOV.U32 R3, RZ, RZ, R8 ;  /* 0x000000ffff037224 */ /* 0x000fe400078e0008 */
[----:B------:R-:W-:-:S07]  /*f580*/  IMAD.SHL.U32 R10, R5, 0x40, RZ ;  /* 0x00000040050a7824 */ /* 0x000fce00078e00ff */
.L_x_309:
[----:B------:R-:W0:Y:S01]  /*f590*/  S2R R5, SR_CgaCtaId ;  /* 0x0000000000057919 */ /* 0x000e220000008800 */
[----:B------:R-:W-:Y:S01]  /*f5a0*/  MOV R4, 0x400 ;  /* 0x0000040000047802 */ /* 0x000fe20000000f00 */
[----:B------:R-:W1:Y:S03]  /*f5b0*/  S2R R15, SR_TID.X ;  /* 0x00000000000f7919 */ /* 0x000e660000002100 */
[----:B0-----:R-:W-:Y:S02]  /*f5c0*/  LEA R12, R5, R4, 0x18 ;  /* 0x00000004050c7211 */ /* 0x001fe400078ec0ff */
[----:B------:R-:W-:Y:S02]  /*f5d0*/  SHF.L.U32 R4, R2, 0x1f, RZ ;  /* 0x0000001f02047819 */ /* 0x000fe400000006ff */
[----:B-1----:R-:W-:Y:S01]  /*f5e0*/  LOP3.LUT P1, RZ, R15, 0x7f, RZ, 0xc0, !PT ;  /* 0x0000007f0fff7812 */ /* 0x002fe2000782c0ff */
[----:B------:R-:W-:-:S04]  /*f5f0*/  IMAD R11, R3, 0x8, R12 ;  /* 0x00000008030b7824 */ /* 0x000fc800078e020c */
[----:B------:R-:W0:Y:S08]  /*f600*/  SYNCS.PHASECHK.TRANS64.TRYWAIT P0, [R11+URZ+0x18], R4 ;  /* 0x000018040b0075a7 */ /* 0x000e30000800017f */
[----:B------:R-:W1:Y:S01]  /*f610*/  @!P1 LDC R5, c[0x0][0x500] ;  /* 0x00014000ff059b82 */ /* 0x000e620000000800 */
[----:B0-----:R-:W-:Y:S05]  /*f620*/  @!P0 BRA `(.L_x_307) ;  /* 0x0000000c00848947 */ /* 0x001fea0003800000 */
.L_x_325:
[----:B------:R-:W-:Y:S01]  /*f630*/  UPRMT UR8, UR29, 0x9910, URZ ;  /* 0x000099101d087896 */ /* 0x000fe2000800003f */
[----:B-1----:R1:W-:Y:S03]  /*f640*/  @!P1 SYNCS.ARRIVE.TRANS64 RZ, [R11+URZ], R5 ;  /* 0x000000050bff99a7 */ /* 0x0023e6000800003f */
[----:B------:R-:W-:-:S06]  /*f650*/  UISETP.NE.AND UP0, UPT, UR8, 0x2, UPT ;  /* 0x000000020800788c */ /* 0x000fcc000bf05270 */
[----:B------:R-:W-:-:S13]  /*f660*/  PLOP3.LUT P0, PT, PT, PT, UP0, 0x80, 0x0 ;  /* 0x000000000000781c */ /* 0x000fda0003f0f008 */
[----:B-1----:R-:W-:Y:S05]  /*f670*/  @P0 BRA `(.L_x_308) ;  /* 0x0000000000040947 */ /* 0x002fea0003800000 */
[----:B------:R-:W-:Y:S01]  /*f680*/  BPT.TRAP 0x1 ;  /* 0x000000040000795c */ /* 0x000fe20000300000 */
.L_x_308:
[C---:B0-----:R-:W-:Y:S01]  /*f690*/  LEA R4, R3.reuse, UR30, 0x1 ;  /* 0x0000001e03047c11 */ /* 0x041fe2000f8e08ff */
[----:B------:R-:W-:Y:S01]  /*f6a0*/  VIADD R14, R14, 0xffffffff ;  /* 0xffffffff0e0e7836 */ /* 0x000fe20000000000 */
[----:B------:R-:W-:Y:S01]  /*f6b0*/  R2UR UR11, R3 ;  /* 0x00000000030b72ca */ /* 0x000fe200000e0000 */
[----:B------:R-:W-:Y:S01]  /*f6c0*/  UIADD3 UR14, UP0, UR32, 0xf0, URZ ;  /* 0x000000f0200e7890 */ /* 0x000fe2000ff1e03f */
[----:B------:R-:W-:Y:S01]  /*f6d0*/  R2UR UR26, R12 ;  /* 0x000000000c1a72ca */ /* 0x000fe200000e0000 */
[----:B------:R-:W-:Y:S01]  /*f6e0*/  IMAD.U32 R4, R4, 0x1000, R12 ;  /* 0x0000100004047824 */ /* 0x000fe200078e000c */
[----:B------:R-:W-:Y:S01]  /*f6f0*/  R2UR UR27, R10 ;  /* 0x000000000a1b72ca */ /* 0x000fe200000e0000 */
[----:B------:R-:W-:Y:S01]  /*f700*/  UIADD3 UR34, UP1, UR32, 0x1f0, URZ ;  /* 0x000001f020227890 */ /* 0x000fe2000ff3e03f */
[----:B------:R-:W-:Y:S01]  /*f710*/  R2UR UR9, R11 ;  /* 0x000000000b0972ca */ /* 0x000fe200000e0000 */
[----:B------:R-:W-:Y:S01]  /*f720*/  UIADD3.X UR15, URZ, UR33, URZ, UP0, !UPT ;  /* 0x000000213f0f7290 */ /* 0x000fe200087fe43f */
[----:B------:R-:W-:Y:S01]  /*f730*/  R2UR UR8, R4 ;  /* 0x00000000040872ca */ /* 0x000fe200000e0000 */
[----:B------:R-:W-:Y:S01]  /*f740*/  UPRMT UR23, URZ, 0x5410, UR22 ;  /* 0x000054103f177896 */ /* 0x000fe20008000016 */
[----:B------:R-:W-:Y:S01]  /*f750*/  R2UR UR10, R13 ;  /* 0x000000000d0a72ca */ /* 0x000fe200000e0000 */
[----:B------:R-:W-:Y:S01]  /*f760*/  VIADD R3, R3, 0x1 ;  /* 0x0000000103037836 */ /* 0x000fe20000000000 */
[----:B------:R-:W-:Y:S01]  /*f770*/  R2UR UR12, R6 ;  /* 0x00000000060c72ca */ /* 0x000fe200000e0000 */
[----:B------:R-:W-:Y:S01]  /*f780*/  ULEA UR11, UR11, UR7, 0xe ;  /* 0x000000070b0b7291 */ /* 0x000fe2000f8e703f */
[----:B------:R-:W-:Y:S01]  /*f790*/  R2UR UR28, R7 ;  /* 0x00000000071c72ca */ /* 0x000fe200000e0000 */
[----:B------:R-:W-:Y:S01]  /*f7a0*/  UPRMT UR36, URZ, 0x5410, UR20 ;  /* 0x000054103f247896 */ /* 0x000fe20008000014 */
[----:B------:R-:W-:Y:S01]  /*f7b0*/  ISETP.GT.AND P1, PT, R14, 0x1, PT ;  /* 0x000000010e00780c */ /* 0x000fe20003f24270 */
[----:B------:R-:W-:Y:S01]  /*f7c0*/  UIADD3 UR26, UR26, 0x6100, UR11 ;  /* 0x000061001a1a7890 */ /* 0x000fe2000fffe00b */
[----:B------:R-:W-:Y:S01]  /*f7d0*/  ISETP.NE.AND P0, PT, R3, 0x3, PT ;  /* 0x000000030300780c */ /* 0x000fe20003f05270 */
[----:B------:R-:W-:Y:S01]  /*f7e0*/  UIADD3.X UR35, URZ, UR33, URZ, UP1, !UPT ;  /* 0x000000213f237290 */ /* 0x000fe20008ffe43f */
[----:B------:R-:W-:Y:S01]  /*f7f0*/  VIADD R13, R13, 0x40 ;  /* 0x000000400d0d7836 */ /* 0x000fe20000000000 */
[----:B------:R-:W-:Y:S01]  /*f800*/  UIADD3 UR8, UR8, 0x100, URZ ;  /* 0x0000010008087890 */ /* 0x000fe2000fffe03f */
[----:B------:R-:W-:Y:S01]  /*f810*/  SEL R5, RZ, 0x1, P0 ;  /* 0x00000001ff057807 */ /* 0x000fe20000000000 */
[----:B------:R-:W-:Y:S01]  /*f820*/  UMOV UR16, 0x0 ;  /* 0x0000000000107882 */ /* 0x000fe20000000000 */
[----:B------:R-:W-:Y:S01]  /*f830*/  UMOV UR17, 0x10000000 ;  /* 0x1000000000117882 */ /* 0x000fe20000000000 */
[----:B------:R-:W-:Y:S01]  /*f840*/  UMOV UR11, UR27 ;  /* 0x0000001b000b7c82 */ /* 0x000fe20008000000 */
[----:B------:R-:W-:-:S02]  /*f850*/  LOP3.LUT R2, R2, R5, RZ, 0x3c, !PT ;  /* 0x0000000502027212 */ /* 0x000fc400078e3cff */
[----:B------:R-:W-:Y:S02]  /*f860*/  SEL R3, R3, RZ, P0 ;  /* 0x000000ff03037207 */ /* 0x000fe40000000000 */
[----:B------:R0:W-:Y:S02]  /*f870*/  UTMALDG.3D.MULTICAST [UR8], [UR14], UR23, desc[UR16] ;  /* 0x000010080e0073b4 */ /* 0x0001e40008011817 */
[----:B0-----:R-:W-:Y:S01]  /*f880*/  UMOV UR8, UR26 ;  /* 0x0000001a00087c82 */ /* 0x001fe20008000000 */
[----:B------:R-:W-:Y:S02]  /*f890*/  UMOV UR11, UR28 ;  /* 0x0000001c000b7c82 */ /* 0x000fe40008000000 */
[----:B------:R0:W-:Y:S02]  /*f8a0*/  UTMALDG.3D.MULTICAST [UR8], [UR34], UR36, desc[UR16] ;  /* 0x00001008220073b4 */ /* 0x0001e40008011824 */
[----:B0-----:R-:W-:Y:S05]  /*f8b0*/  @P1 BRA `(.L_x_309) ;  /* 0xfffffffc00341947 */ /* 0x001fea000383ffff */
.L_x_306:
[----:B------:R-:W-:Y:S05]  /*f8c0*/  BSYNC B1 ;  /* 0x0000000000017941 */ /* 0x000fea0003800000 */
.L_x_305:
[----:B------:R-:W2:Y:S01]  /*f8d0*/  LDL.LU R15, [R1+0x80] ;  /* 0x00008000010f7983 */ /* 0x000ea20000300800 */
[----:B------:R-:W-:Y:S01]  /*f8e0*/  LOP3.LUT P1, RZ, R9, 0xff, RZ, 0xc0, !PT ;  /* 0x000000ff09ff7812 */ /* 0x000fe2000782c0ff */
[----:B------:R-:W-:Y:S01]  /*f8f0*/  VIADD R8, R8, UR19 ;  /* 0x0000001308087c36 */ /* 0x000fe20008000000 */
[----:B------:R-:W-:Y:S01]  /*f900*/  ULDC.64 UR8, c[0x0][0x650] ;  /* 0x0001940000087ab9 */ /* 0x000fe20000000a00 */
[----:B------:R-:W3:Y:S01]  /*f910*/  LDL.LU R12, [R1+0x84] ;  /* 0x00008400010c7983 */ /* 0x000ee20000300800 */
[----:B------:R-:W-:Y:S01]  /*f920*/  IMAD.U32 R5, RZ, RZ, UR19 ;  /* 0x00000013ff057e24 */ /* 0x000fe2000f8e00ff */
[----:B------:R-:W-:Y:S01]  /*f930*/  UISETP.GE.U32.AND UP0, UPT, UR19, 0x3, UPT ;  /* 0x000000031300788c */ /* 0x000fe2000bf06070 */
[----:B------:R-:W-:Y:S01]  /*f940*/  ISETP.GT.U32.AND P0, PT, R8, 0x2, PT ;  /* 0x000000020800780c */ /* 0x000fe20003f04070 */
[----:B------:R-:W-:Y:S01]  /*f950*/  BSSY B1, `(.L_x_310) ;  /* 0x000006d000017945 */ /* 0x000fe20003800000 */
[----:B------:R-:W-:Y:S01]  /*f960*/  IMAD.MOV.U32 R7, RZ, RZ, -0x1 ;  /* 0xffffffffff077424 */ /* 0x000fe200078e00ff */
[----:B------:R-:W-:Y:S01]  /*f970*/  PRMT R9, RZ, 0x7610, R9 ;  /* 0x00007610ff097816 */ /* 0x000fe20000000009 */
[----:B------:R-:W-:Y:S01]  /*f980*/  IMAD.MOV.U32 R6, RZ, RZ, -0x1 ;  /* 0xffffffffff067424 */ /* 0x000fe200078e00ff */
[----:B------:R-:W-:-:S02]  /*f990*/  ISETP.LT.U32.AND P0, PT, R5, 0x3, P0 ;  /* 0x000000030500780c */ /* 0x000fc40000701070 */
[----:B------:R-:W0:Y:S01]  /*f9a0*/  @P1 S2R R3, SR_CgaCtaId ;  /* 0x0000000000031919 */ /* 0x000e220000008800 */
[----:B------:R-:W-:Y:S02]  /*f9b0*/  @P1 MOV R2, 0x400 ;  /* 0x0000040000021802 */ /* 0x000fe40000000f00 */
[----:B------:R-:W-:Y:S02]  /*f9c0*/  PLOP3.LUT P3, PT, PT, PT, UP0, 0x80, 0x0 ;  /* 0x000000000000781c */ /* 0x000fe40003f6f008 */
[----:B0-----:R-:W-:Y:S01]  /*f9d0*/  @P1 LEA R4, R3, R2, 0x18 ;  /* 0x0000000203041211 */ /* 0x001fe200078ec0ff */
[----:B------:R-:W-:-:S03]  /*f9e0*/  IMAD.WIDE.U32 R2, R8, -0x55555555, RZ ;  /* 0xaaaaaaab08027825 */ /* 0x000fc600078e00ff */
[----:B------:R0:W-:Y:S02]  /*f9f0*/  @P1 SYNCS.ARRIVE.TRANS64.A1T0 RZ, [R4+URZ+0x48], RZ ;  /* 0x000048ff04ff19a7 */ /* 0x0001e4000810003f */
[----:B------:R-:W-:Y:S02]  /*fa00*/  SHF.R.U32.HI R5, RZ, 0x1, R3 ;  /* 0x00000001ff057819 */ /* 0x000fe40000011603 */
[----:B------:R-:W-:Y:S02]  /*fa10*/  SEL R3, RZ, 0x1, !P0 ;  /* 0x00000001ff037807 */ /* 0x000fe40004000000 */
[----:B------:R-:W-:Y:S01]  /*fa20*/  PRMT R2, RZ, 0x7610, R2 ;  /* 0x00007610ff027816 */ /* 0x000fe20000000002 */
[----:B------:R-:W-:Y:S01]  /*fa30*/  IMAD R8, R5, -0x3, R8 ;  /* 0xfffffffd05087824 */ /* 0x000fe200078e0208 */
[----:B------:R-:W-:-:S04]  /*fa40*/  LOP3.LUT R0, R0, R3, RZ, 0x3c, !PT ;  /* 0x0000000300007212 */ /* 0x000fc800078e3cff */
[----:B------:R-:W-:Y:S01]  /*fa50*/  @P3 LOP3.LUT R0, R0, 0x1, R5, 0x78, !PT ;  /* 0x0000000100003812 */ /* 0x000fe200078e7805 */
[----:B------:R-:W-:Y:S01]  /*fa60*/  IMAD.MOV.U32 R5, RZ, RZ, -0x1 ;  /* 0xffffffffff057424 */ /* 0x000fe200078e00ff */
[----:B---3--:R-:W-:-:S04]  /*fa70*/  IADD3 R12, P1, R12, UR24, RZ ;  /* 0x000000180c0c7c10 */ /* 0x008fc8000ff3e0ff */
[----:B--2---:R-:W-:Y:S01]  /*fa80*/  IADD3.X R15, R15, UR21, RZ, P1, !PT ;  /* 0x000000150f0f7c10 */ /* 0x004fe20008ffe4ff */
[----:B------:R0:W-:Y:S01]  /*fa90*/  STL [R1+0x84], R12 ;  /* 0x0000840c01007387 */ /* 0x0001e20000100800 */
[----:B------:R-:W-:-:S03]  /*faa0*/  ISETP.GE.U32.AND P0, PT, R12, UR8, PT ;  /* 0x000000080c007c0c */ /* 0x000fc6000bf06070 */
[----:B------:R0:W-:Y:S01]  /*fab0*/  STL [R1+0x80], R15 ;  /* 0x0000800f01007387 */ /* 0x0001e20000100800 */
[----:B------:R-:W-:-:S13]  /*fac0*/  ISETP.GE.U32.AND.EX P0, PT, R15, UR9, PT, P0 ;  /* 0x000000090f007c0c */ /* 0x000fda000bf06100 */
[----:B0-----:R-:W-:Y:S05]  /*fad0*/  @P0 BRA `(.L_x_311) ;  /* 0x0000000400500947 */ /* 0x001fea0003800000 */
[----:B------:R-:W-:Y:S01]  /*fae0*/  ULDC.64 UR8, c[0x0][0x628] ;  /* 0x00018a0000087ab9 */ /* 0x000fe20000000a00 */
[----:B------:R-:W0:Y:S01]  /*faf0*/  S2R R11, SR_CTAID.X ;  /* 0x00000000000b7919 */ /* 0x000e220000002500 */
[----:B------:R-:W-:Y:S01]  /*fb00*/  ISETP.NE.U32.AND P0, PT, RZ, UR8, PT ;  /* 0x00000008ff007c0c */ /* 0x000fe2000bf05070 */
[----:B------:R-:W-:Y:S01]  /*fb10*/  ULDC UR11, c[0x0][0x630] ;  /* 0x00018c00000b7ab9 */ /* 0x000fe20000000800 */
[----:B------:R-:W-:Y:S01]  /*fb20*/  IMAD.MOV.U32 R2, RZ, RZ, R12 ;  /* 0x000000ffff027224 */ /* 0x000fe200078e000c */
[----:B------:R-:W1:Y:S01]  /*fb30*/  S2R R10, SR_CTAID.Y ;  /* 0x00000000000a7919 */ /* 0x000e620000002600 */
[----:B------:R-:W-:Y:S01]  /*fb40*/  ISETP.NE.AND.EX P0, PT, RZ, UR9, PT, P0 ;  /* 0x00000009ff007c0c */ /* 0x000fe2000bf05300 */
[----:B------:R-:W-:-:S12]  /*fb50*/  IMAD.MOV.U32 R3, RZ, RZ, R15 ;  /* 0x000000ffff037224 */ /* 0x000fd800078e000f */
[----:B------:R-:W-:Y:S05]  /*fb60*/  @!P0 BRA `(.L_x_312) ;  /* 0x0000000000288947 */ /* 0x000fea0003800000 */
[----:B------:R-:W-:Y:S02]  /*fb70*/  ULDC UR10, c[0x0][0x634] ;  /* 0x00018d00000a7ab9 */ /* 0x000fe40000000800 */
[----:B------:R-:W-:-:S05]  /*fb80*/  IADD3 R7, P0, R12, UR10, RZ ;  /* 0x0000000a0c077c10 */ /* 0x000fca000ff1e0ff */
[----:B------:R-:W-:-:S04]  /*fb90*/  IMAD.X R13, RZ, RZ, R15, P0 ;  /* 0x000000ffff0d7224 */ /* 0x000fc800000e060f */
[----:B------:R-:W-:-:S04]  /*fba0*/  IMAD.WIDE.U32 R4, R13, UR8, RZ ;  /* 0x000000080d047c25 */ /* 0x000fc8000f8e00ff */
[----:B------:R-:W-:-:S04]  /*fbb0*/  IMAD.WIDE.U32 R4, P0, R7, UR9, R4 ;  /* 0x0000000907047c25 */ /* 0x000fc8000f800004 */
[----:B------:R-:W-:-:S04]  /*fbc0*/  IMAD.WIDE.U32 R6, R7, UR8, RZ ;  /* 0x0000000807067c25 */ /* 0x000fc8000f8e00ff */
[----:B------:R-:W-:Y:S01]  /*fbd0*/  IMAD.X R3, RZ, RZ, RZ, P0 ;  /* 0x000000ffff037224 */ /* 0x000fe200000e06ff */
[----:B------:R-:W-:Y:S01]  /*fbe0*/  IADD3 RZ, P0, R7, R4, RZ ;  /* 0x0000000407ff7210 */ /* 0x000fe20007f1e0ff */
[----:B------:R-:W-:-:S04]  /*fbf0*/  IMAD.MOV.U32 R2, RZ, RZ, R5 ;  /* 0x000000ffff027224 */ /* 0x000fc800078e0005 */
[----:B------:R-:W-:-:S08]  /*fc00*/  IMAD.WIDE.U32.X R2, R13, UR9, R2, P0 ;  /* 0x000000090d027c25 */ /* 0x000fd000080e0402 */
.L_x_312:
[--C-:B------:R-:W-:Y:S01]  /*fc10*/  SHF.R.U64 R6, R2, UR11, R3.reuse ;  /* 0x0000000b02067c19 */ /* 0x100fe20008001203 */
[----:B------:R-:W-:Y:S01]  /*fc20*/  ULDC.64 UR8, c[0x0][0x620] ;  /* 0x0001880000087ab9 */ /* 0x000fe20000000a00 */
[----:B------:R-:W-:Y:S01]  /*fc30*/  SHF.R.U32.HI R2, RZ, UR11, R3 ;  /* 0x0000000bff027c19 */ /* 0x000fe20008011603 */
[----:B------:R-:W-:Y:S01]  /*fc40*/  IMAD.MOV.U32 R3, RZ, RZ, R15 ;  /* 0x000000ffff037224 */ /* 0x000fe200078e000f */
[----:B------:R-:W-:Y:S01]  /*fc50*/  IADD3 R5, P0, RZ, -R6, RZ ;  /* 0x80000006ff057210 */ /* 0x000fe20007f1e0ff */
[----:B------:R-:W2:Y:S01]  /*fc60*/  LDC R16, c[0x0][0x144] ;  /* 0x00005100ff107b82 */ /* 0x000ea20000000800 */
[----:B0-----:R-:W-:Y:S01]  /*fc70*/  I2FP.F32.U32 R7, R11 ;  /* 0x0000000b00077245 */ /* 0x001fe20000201000 */
[----:B------:R-:W-:Y:S01]  /*fc80*/  ULDC.64 UR14, c[0x0][0x640] ;  /* 0x00019000000e7ab9 */ /* 0x000fe20000000a00 */
[----:B------:R-:W-:Y:S01]  /*fc90*/  ULDC UR10, c[0x0][0x608] ;  /* 0x00018200000a7ab9 */ /* 0x000fe20000000800 */
[----:B------:R-:W-:Y:S01]  /*fca0*/  IMAD.X R2, RZ, RZ, ~R2, P0 ;  /* 0x000000ffff027224 */ /* 0x000fe200000e0e02 */
[----:B------:R-:W-:-:S03]  /*fcb0*/  ISETP.NE.U32.AND P0, PT, RZ, UR14, PT ;  /* 0x0000000eff007c0c */ /* 0x000fc6000bf05070 */
[----:B------:R-:W-:Y:S01]  /*fcc0*/  IMAD R4, R2, UR8, RZ ;  /* 0x0000000802047c24 */ /* 0x000fe2000f8e02ff */
[----:B------:R-:W0:Y:S01]  /*fcd0*/  LDC R13, c[0x0][0x148] ;  /* 0x00005200ff0d7b82 */ /* 0x000e220000000800 */
[----:B------:R-:W-:Y:S01]  /*fce0*/  IMAD.MOV.U32 R2, RZ, RZ, R12 ;  /* 0x000000ffff027224 */ /* 0x000fe200078e000c */
[----:B------:R-:W-:-:S03]  /*fcf0*/  ISETP.NE.AND.EX P0, PT, RZ, UR15, PT, P0 ;  /* 0x0000000fff007c0c */ /* 0x000fc6000bf05300 */
[----:B------:R-:W-:Y:S01]  /*fd00*/  IMAD.WIDE.U32 R2, R5, UR8, R2 ;  /* 0x0000000805027c25 */ /* 0x000fe2000f8e0002 */
[----:B------:R-:W-:-:S03]  /*fd10*/  ULDC UR8, c[0x0][0x150] ;  /* 0x0000540000087ab9 */ /* 0x000fc60000000800 */
[----:B------:R-:W-:Y:S02]  /*fd20*/  IMAD R5, R5, UR9, R4 ;  /* 0x0000000905057c24 */ /* 0x000fe4000f8e0204 */
[----:B------:R-:W-:Y:S01]  /*fd30*/  FMUL R4, R7, UR8 ;  /* 0x0000000807047c20 */ /* 0x000fe20008400000 */
[----:B------:R-:W-:Y:S01]  /*fd40*/  ULDC UR8, c[0x0][0x618] ;  /* 0x0001860000087ab9 */ /* 0x000fe20000000800 */
[----:B------:R-:W-:Y:S01]  /*fd50*/  ULDC UR9, c[0x0][0x154] ;  /* 0x0000550000097ab9 */ /* 0x000fe20000000800 */
[----:B------:R-:W-:-:S03]  /*fd60*/  IMAD.IADD R3, R3, 0x1, R5 ;  /* 0x0000000103037824 */ /* 0x000fc600078e0205 */
[----:B------:R-:W3:Y:S02]  /*fd70*/  F2I.U32.TRUNC.NTZ R4, R4 ;  /* 0x0000000400047305 */ /* 0x000ee4000020f000 */
[----:B------:R-:W-:Y:S02]  /*fd80*/  SHF.R.U64 R7, R2, UR8, R3 ;  /* 0x0000000802077c19 */ /* 0x000fe40008001203 */
[----:B-1----:R-:W-:-:S05]  /*fd90*/  I2FP.F32.U32 R2, R10 ;  /* 0x0000000a00027245 */ /* 0x002fca0000201000 */
[----:B------:R-:W-:Y:S01]  /*fda0*/  FMUL R5, R2, UR9 ;  /* 0x0000000902057c20 */ /* 0x000fe20008400000 */
[----:B------:R-:W-:Y:S01]  /*fdb0*/  SHF.R.U32.HI R2, RZ, UR8, R3 ;  /* 0x00000008ff027c19 */ /* 0x000fe20008011603 */
[----:B------:R-:W-:Y:S02]  /*fdc0*/  ULDC UR8, c[0x0][0x658] ;  /* 0x0001960000087ab9 */ /* 0x000fe40000000800 */
[----:B------:R1:W4:Y:S01]  /*fdd0*/  F2I.U32.TRUNC.NTZ R15, R5 ;  /* 0x00000005000f7305 */ /* 0x000322000020f000 */
[--C-:B------:R-:W-:Y:S02]  /*fde0*/  SHF.R.U64 R14, R7, UR10, R2.reuse ;  /* 0x0000000a070e7c19 */ /* 0x100fe40008001202 */
[----:B------:R-:W-:Y:S01]  /*fdf0*/  SHF.R.U32.HI R3, RZ, UR10, R2 ;  /* 0x0000000aff037c19 */ /* 0x000fe20008011602 */
[----:B---3--:R-:W-:-:S03]  /*fe00*/  IMAD.MOV R2, RZ, RZ, -R4 ;  /* 0x000000ffff027224 */ /* 0x008fc600078e0a04 */
[----:B------:R-:W-:Y:S01]  /*fe10*/  SHF.R.U64 R12, R14, UR8, R3 ;  /* 0x000000080e0c7c19 */ /* 0x000fe20008001203 */
[----:B--2---:R-:W-:Y:S01]  /*fe20*/  IMAD R17, R16, R2, R11 ;  /* 0x0000000210117224 */ /* 0x004fe200078e020b */
[----:B------:R-:W-:-:S03]  /*fe30*/  SHF.R.U32.HI R4, RZ, UR8, R3 ;  /* 0x00000008ff047c19 */ /* 0x000fc60008011603 */
[----:B------:R-:W-:Y:S02]  /*fe40*/  IMAD.MOV.U32 R2, RZ, RZ, R12 ;  /* 0x000000ffff027224 */ /* 0x000fe400078e000c */
[----:B------:R-:W-:Y:S01]  /*fe50*/  IMAD.MOV.U32 R3, RZ, RZ, R4 ;  /* 0x000000ffff037224 */ /* 0x000fe200078e0004 */
[----:B-1--4-:R-:W-:Y:S06]  /*fe60*/  @!P0 BRA `(.L_x_313) ;  /* 0x0000000000288947 */ /* 0x012fec0003800000 */
[----:B------:R-:W-:Y:S02]  /*fe70*/  ULDC UR8, c[0x0][0x64c] ;  /* 0x0001930000087ab9 */ /* 0x000fe40000000800 */
[----:B------:R-:W-:-:S05]  /*fe80*/  IADD3 R3, P0, R12, UR8, RZ ;  /* 0x000000080c037c10 */ /* 0x000fca000ff1e0ff */
[----:B------:R-:W-:-:S04]  /*fe90*/  IMAD.X R11, RZ, RZ, R4, P0 ;  /* 0x000000ffff0b7224 */ /* 0x000fc800000e0604 */
[----:B------:R-:W-:-:S04]  /*fea0*/  IMAD.WIDE.U32 R4, R11, UR14, RZ ;  /* 0x0000000e0b047c25 */ /* 0x000fc8000f8e00ff */
[----:B------:R-:W-:-:S04]  /*feb0*/  IMAD.WIDE.U32 R4, P0, R3, UR15, R4 ;  /* 0x0000000f03047c25 */ /* 0x000fc8000f800004 */
[----:B------:R-:W-:-:S04]  /*fec0*/  IMAD.WIDE.U32 R2, R3, UR14, RZ ;  /* 0x0000000e03027c25 */ /* 0x000fc8000f8e00ff */
[----:B------:R-:W-:Y:S01]  /*fed0*/  IMAD.MOV.U32 R2, RZ, RZ, R5 ;  /* 0x000000ffff027224 */ /* 0x000fe200078e0005 */
[----:B------:R-:W-:Y:S01]  /*fee0*/  IADD3 RZ, P1, R3, R4, RZ ;  /* 0x0000000403ff7210 */ /* 0x000fe20007f3e0ff */
[----:B------:R-:W-:-:S04]  /*fef0*/  IMAD.X R3, RZ, RZ, RZ, P0 ;  /* 0x000000ffff037224 */ /* 0x000fc800000e06ff */
[----:B------:R-:W-:-:S08]  /*ff00*/  IMAD.WIDE.U32.X R2, R11, UR15, R2, P1 ;  /* 0x0000000f0b027c25 */ /* 0x000fd000088e0402 */
.L_x_313:
[----:B------:R-:W-:Y:S01]  /*ff10*/  ULDC UR8, c[0x0][0x648] ;  /* 0x0001920000087ab9 */ /* 0x000fe20000000800 */
[----:B------:R-:W-:Y:S01]  /*ff20*/  IMAD.MOV R15, RZ, RZ, -R15 ;  /* 0x000000ffff0f7224 */ /* 0x000fe200078e0a0f */
[----:B------:R-:W-:Y:S01]  /*ff30*/  SHF.R.U64 R3, R2, UR8, R3 ;  /* 0x0000000802037c19 */ /* 0x000fe20008001203 */
[----:B------:R-:W-:Y:S01]  /*ff40*/  ULDC UR8, c[0x0][0x638] ;  /* 0x00018e0000087ab9 */ /* 0x000fe20000000800 */
[----:B------:R-:W-:Y:S01]  /*ff50*/  LOP3.LUT R2, R14, UR18, RZ, 0xc0, !PT ;  /* 0x000000120e027c12 */ /* 0x000fe2000f8ec0ff */
[----:B0-----:R-:W-:Y:S01]  /*ff60*/  @P2 IMAD R17, R13, R15, R10 ;  /* 0x0000000f0d112224 */ /* 0x001fe200078e020a */
[----:B------:R-:W-:Y:S01]  /*ff70*/  LOP3.LUT R7, R7, UR4, RZ, 0xc0, !PT ;  /* 0x0000000407077c12 */ /* 0x000fe2000f8ec0ff */
[----:B------:R-:W-:Y:S01]  /*ff80*/  IMAD.MOV R5, RZ, RZ, -R3 ;  /* 0x000000ffff057224 */ /* 0x000fe200078e0a03 */
[----:B------:R-:W-:Y:S01]  /*ff90*/  ULDC UR9, c[0x0][0x610] ;  /* 0x0001840000097ab9 */ /* 0x000fe20000000800 */
[----:B------:R-:W-:Y:S02]  /*ffa0*/  IMAD R2, R3, UR5, R2 ;  /* 0x0000000503027c24 */ /* 0x000fe4000f8e0202 */
[----:B------:R-:W-:Y:S01]  /*ffb0*/  IMAD R12, R5, UR8, R12 ;  /* 0x00000008050c7c24 */ /* 0x000fe2000f8e020c */
[----:B------:R-:W-:Y:S01]  /*ffc0*/  ULDC UR8, c[0x0][0x600] ;  /* 0x0001800000087ab9 */ /* 0x000fe20000000800 */
[----:B------:R-:W-:-:S02]  /*ffd0*/  IMAD R5, R2, UR9, R17 ;  /* 0x0000000902057c24 */ /* 0x000fc4000f8e0211 */
[----:B------:R-:W-:Y:S02]  /*ffe0*/  IMAD R12, R12, UR8, R7 ;  /* 0x000000080c0c7c24 */ /* 0x000fe4000f8e0207 */
[----:B------:R-:W-:-:S03]  /*fff0*/  IMAD.MOV.U32 R2, RZ, RZ, 0x1 ;  /* 0x00000001ff027424 */ /* 0x000fc600078e00ff */
[----:B------:R-:W-:Y:S02]  /*10000*/  SEL R7, R12, R5, !P2 ;  /* 0x000000050c077207 */ /* 0x000fe40005000000 */
[----:B------:R-:W-:-:S07]  /*10010*/  SEL R5, R5, R12, !P2 ;  /* 0x0000000c05057207 */ /* 0x000fce0005000000 */
.L_x_311:
[----:B------:R-:W-:Y:S05]  /*10020*/  BSYNC B1 ;  /* 0x0000000000017941 */ /* 0x000fea0003800000 */
.L_x_310:
[----:B------:R-:W-:-:S13]  /*10030*/  LOP3.LUT P0, RZ, R2, 0xff, RZ, 0xc0, !PT ;  /* 0x000000ff02ff7812 */ /* 0x000fda000780c0ff */
[----:B------:R-:W-:Y:S05]  /*10040*/  @P0 BRA `(.L_x_314) ;  /* 0xfffffff400180947 */ /* 0x000fea000383ffff */
[----:B------:R-:W-:Y:S05]  /*10050*/  BSYNC B0 ;  /* 0x0000000000007941 */ /* 0x000fea0003800000 */
.L_x_303:
[----:B------:R-:W-:-:S03]  /*10060*/  UMOV UR8, 0xffffffff ;  /* 0xffffffff00087882 */ /* 0x000fc60000000000 */
[----:B------:R-:W-:Y:S05]  /*10070*/  BRA.DIV UR8, `(.L_x_315) ;  /* 0x0000000608047947 */ /* 0x000fea000b800000 */
[----:B------:R-:W-:-:S13]  /*10080*/  ELECT P0, URZ, PT ;  /* 0x00000000003f782f */ /* 0x000fda0003800000 */
.L_x_328:
[----:B------:R-:W-:Y:S04]  /*10090*/  BSSY B0, `(.L_x_316) ;  /* 0x0000023000007945 */ /* 0x000fe80003800000 */
[----:B------:R-:W-:Y:S05]  /*100a0*/  @!P0 BRA `(.L_x_317) ;  /* 0x0000000000848947 */ /* 0x000fea0003800000 */
[----:B------:R-:W-:-:S04]  /*100b0*/  ULOP3.LUT UR8, UR13, 0x2, URZ, 0xfc, !UPT ;  /* 0x000000020d087892 */ /* 0x000fc8000f8efc3f */
[----:B------:R-:W-:-:S06]  /*100c0*/  UISETP.NE.AND UP0, UPT, UR8, 0x3, UPT ;  /* 0x000000030800788c */ /* 0x000fcc000bf05270 */
[----:B------:R-:W-:-:S13]  /*100d0*/  PLOP3.LUT P0, PT, PT, PT, UP0, 0x80, 0x0 ;  /* 0x000000000000781c */ /* 0x000fda0003f0f008 */
[----:B------:R-:W-:Y:S05]  /*100e0*/  @!P0 BRA `(.L_x_318) ;  /* 0x0000000000048947 */ /* 0x000fea0003800000 */
[----:B------:R-:W-:Y:S01]  /*100f0*/  BPT.TRAP 0x1 ;  /* 0x000000040000795c */ /* 0x000fe20000300000 */
.L_x_318:
[----:B------:R-:W0:Y:S01]  /*10100*/  S2R R3, SR_CgaCtaId ;  /* 0x0000000000037919 */ /* 0x000e220000008800 */
[----:B------:R-:W-:-:S04]  /*10110*/  MOV R2, 0x400 ;  /* 0x0000040000027802 */ /* 0x000fc80000000f00 */
[----:B0-----:R-:W-:Y:S02]  /*10120*/  LEA R3, R3, R2, 0x18 ;  /* 0x0000000203037211 */ /* 0x001fe400078ec0ff */
[----:B------:R-:W-:-:S03]  /*10130*/  SHF.L.U32 R2, R0, 0x1f, RZ ;  /* 0x0000001f00027819 */ /* 0x000fc600000006ff */
[----:B------:R-:W-:-:S04]  /*10140*/  VIADD R3, R3, 0x18 ;  /* 0x0000001803037836 */ /* 0x000fc80000000000 */
[C---:B------:R-:W-:Y:S02]  /*10150*/  IMAD R7, R8.reuse, 0x8, R3 ;  /* 0x0000000808077824 */ /* 0x040fe400078e0203 */
[----:B------:R-:W-:Y:S02]  /*10160*/  VIADD R8, R8, 0x1 ;  /* 0x0000000108087836 */ /* 0x000fe40000000000 */
[----:B------:R-:W0:Y:S03]  /*10170*/  SYNCS.PHASECHK.TRANS64.TRYWAIT P0, [R7+URZ], R2 ;  /* 0x00000002070075a7 */ /* 0x000e26000800017f */
[----:B------:R-:W-:-:S04]  /*10180*/  ISETP.NE.AND P1, PT, R8, 0x3, PT ;  /* 0x000000030800780c */ /* 0x000fc80003f25270 */
[----:B------:R-:W-:Y:S02]  /*10190*/  SEL R5, RZ, 0x1, P1 ;  /* 0x00000001ff057807 */ /* 0x000fe40000800000 */
[----:B------:R-:W-:Y:S02]  /*101a0*/  SEL R8, R8, RZ, P1 ;  /* 0x000000ff08087207 */ /* 0x000fe40000800000 */
[----:B------:R-:W-:-:S03]  /*101b0*/  LOP3.LUT R5, R0, R5, RZ, 0x3c, !PT ;  /* 0x0000000500057212 */ /* 0x000fc600078e3cff */
[----:B------:R-:W-:Y:S01]  /*101c0*/  IMAD R9, R8, 0x8, R3 ;  /* 0x0000000808097824 */ /* 0x000fe200078e0203 */
[----:B------:R-:W-:Y:S01]  /*101d0*/  SHF.L.U32 R4, R5, 0x1f, RZ ;  /* 0x0000001f05047819 */ /* 0x000fe200000006ff */
[----:B0-----:R-:W-:Y:S06]  /*101e0*/  @!P0 BRA `(.L_x_319) ;  /* 0x0000000000c88947 */ /* 0x001fec0003800000 */
.L_x_329:
[----:B------:R-:W1:Y:S01]  /*101f0*/  SYNCS.PHASECHK.TRANS64.TRYWAIT P0, [R9+URZ], R4 ;  /* 0x00000004090075a7 */ /* 0x000e62000800017f */
[----:B------:R-:W-:-:S05]  /*10200*/  VIADD R0, R8, 0x1 ;  /* 0x0000000108007836 */ /* 0x000fca0000000000 */
[----:B------:R-:W-:-:S04]  /*10210*/  ISETP.NE.AND P1, PT, R0, 0x3, PT ;  /* 0x000000030000780c */ /* 0x000fc80003f25270 */
[----:B0-----:R-:W-:Y:S02]  /*10220*/  SEL R2, RZ, 0x1, P1 ;  /* 0x00000001ff027807 */ /* 0x001fe40000800000 */
[----:B------:R-:W-:Y:S02]  /*10230*/  SEL R0, R0, RZ, P1 ;  /* 0x000000ff00007207 */ /* 0x000fe40000800000 */
[----:B------:R-:W-:Y:S01]  /*10240*/  LOP3.LUT R2, R5, R2, RZ, 0x3c, !PT ;  /* 0x0000000205027212 */ /* 0x000fe200078e3cff */
[----:B-1----:R-:W-:Y:S06]  /*10250*/  @!P0 BRA `(.L_x_320) ;  /* 0x0000000000c08947 */ /* 0x002fec0003800000 */
.L_x_330:
[----:B------:R-:W-:Y:S01]  /*10260*/  IMAD R3, R0, 0x8, R3 ;  /* 0x0000000800037824 */ /* 0x000fe200078e0203 */
[----:B------:R-:W-:-:S07]  /*10270*/  SHF.L.U32 R0, R2, 0x1f, RZ ;  /* 0x0000001f02007819 */ /* 0x000fce00000006ff */
.L_x_321:
[----:B-1----:R1:W2:Y:S02]  /*10280*/  SYNCS.PHASECHK.TRANS64.TRYWAIT P0, [R3+URZ], R0 ;  /* 0x00000000030075a7 */ /* 0x0022a4000800017f */
[----:B--2---:R-:W-:Y:S05]  /*10290*/  @!P0 NANOSLEEP.SYNCS 0x989680 ;  /* 0x009896800000895d */ /* 0x004fea0003900000 */
[----:B------:R-:W2:Y:S02]  /*102a0*/  @!P0 SYNCS.PHASECHK.TRANS64 P0, [R3+URZ], R0 ;  /* 0x00000000030085a7 */ /* 0x000ea4000800007f */
[----:B--2---:R-:W-:Y:S05]  /*102b0*/  @!P0 BRA `(.L_x_321) ;  /* 0xfffffffc00f08947 */ /* 0x004fea000383ffff */
.L_x_317:
[----:B------:R-:W-:Y:S05]  /*102c0*/  BSYNC B0 ;  /* 0x0000000000007941 */ /* 0x000fea0003800000 */
.L_x_316:
[----:B------:R-:W-:Y:S05]  /*102d0*/  EXIT ;  /* 0x000000000000794d */ /* 0x000fea0003800000 */
.L_x_21:
[----:B-1----:R-:W-:-:S04]  /*102e0*/  IMAD.U32 R3, RZ, RZ, UR6 ;  /* 0x00000006ff037e24 */ /* 0x002fc8000f8e00ff */
[----:B------:R1:W2:Y:S03]  /*102f0*/  SYNCS.PHASECHK.TRANS64.TRYWAIT P0, [R3+URZ], R0 ;  /* 0x00000000030075a7 */ /* 0x0002a6000800017f */
[----:B--2---:R-:W-:Y:S05]  /*10300*/  @!P0 NANOSLEEP.SYNCS 0x989680 ;  /* 0x009896800000895d */ /* 0x004fea0003900000 */
[----:B------:R-:W2:Y:S02]  /*10310*/  @!P0 SYNCS.PHASECHK.TRANS64 P0, [R3+URZ], R0 ;  /* 0x00000000030085a7 */ /* 0x000ea4000800007f */
[----:B--2---:R-:W-:Y:S05]  /*10320*/  @!P0 BRA `(.L_x_21) ;  /* 0xfffffffc00ec8947 */ /* 0x004fea000383ffff */
[----:B------:R-:W-:Y:S05]  /*10330*/  BRA `(.L_x_20) ;  /* 0xffffff1800b47947 */ /* 0x000fea000383ffff */
.L_x_27:
[----:B-----5:R1:W-:Y:S02]  /*10340*/  STL [R1+0x90], R0 ;  /* 0x0000900001007387 */ /* 0x0203e40000100800 */
[----:B-1----:R-:W-:-:S04]  /*10350*/  IMAD.U32 R0, RZ, RZ, UR9 ;  /* 0x00000009ff007e24 */ /* 0x002fc8000f8e00ff */
[----:B------:R1:W3:Y:S03]  /*10360*/  SYNCS.PHASECHK.TRANS64.TRYWAIT P0, [R0+URZ], R229 ;  /* 0x000000e5000075a7 */ /* 0x0002e6000800017f */
[----:B---3--:R-:W-:Y:S05]  /*10370*/  @!P0 NANOSLEEP.SYNCS 0x989680 ;  /* 0x009896800000895d */ /* 0x008fea0003900000 */
[----:B------:R1:W3:Y:S02]  /*10380*/  @!P0 SYNCS.PHASECHK.TRANS64 P0, [R0+URZ], R229 ;  /* 0x000000e5000085a7 */ /* 0x0002e4000800007f */
[----:B-1----:R1:W5:Y:S02]  /*10390*/  LDL.LU R0, [R1+0x90] ;  /* 0x0000900001007983 */ /* 0x0023640000300800 */
[----:B-1-3--:R-:W-:Y:S05]  /*103a0*/  @!P0 BRA `(.L_x_27) ;  /* 0xfffffffc00e48947 */ /* 0x00afea000383ffff */
[----:B------:R-:W-:Y:S05]  /*103b0*/  BRA `(.L_x_26) ;  /* 0xffffff2c00287947 */ /* 0x000fea000383ffff */
.L_x_304:
[----:B------:R-:W-:Y:S01]  /*103c0*/  BSSY B1, `(.L_x_322) ;  /* 0x0000006000017945 */ /* 0x000fe20003800000 */
[----:B------:R-:W-:-:S07]  /*103d0*/  IMAD.MOV.U32 R2, RZ, RZ, -0x1 ;  /* 0xffffffffff027424 */ /* 0x000fce00078e00ff */
[----:B------:R-:W-:Y:S05]  /*103e0*/  WARPSYNC.COLLECTIVE R2, `(.L_x_323) ;  /* 0x00000000020c7348 */ /* 0x000fea0003c00000 */
[----:B------:R-:W-:Y:S02]  /*103f0*/  ELECT P0, UR62, PT ;  /* 0x00000000003e782f */ /* 0x000fe40003800000 */
[----:B------:R-:W-:Y:S01]  /*10400*/  MOV R2, UR62 ;  /* 0x0000003e00027c02 */ /* 0x000fe20008000f00 */
[----:B------:R-:W-:Y:S10]  /*10410*/  ENDCOLLECTIVE ;  /* 0x000000000000791b */ /* 0x000ff40003800000 */
.L_x_323:
[----:B------:R-:W-:Y:S05]  /*10420*/  BSYNC B1 ;  /* 0x0000000000017941 */ /* 0x000fea0003800000 */
.L_x_322:
[----:B------:R-:W-:Y:S05]  /*10430*/  BRA `(.L_x_324) ;  /* 0xfffffff000287947 */ /* 0x000fea000383ffff */
.L_x_307:
[----:B0-----:R0:W2:Y:S02]  /*10440*/  SYNCS.PHASECHK.TRANS64.TRYWAIT P0, [R11+URZ+0x18], R4 ;  /* 0x000018040b0075a7 */ /* 0x0010a4000800017f */
[----:B--2---:R-:W-:Y:S05]  /*10450*/  @!P0 NANOSLEEP.SYNCS 0x989680 ;  /* 0x009896800000895d */ /* 0x004fea0003900000 */
[----:B------:R-:W2:Y:S02]  /*10460*/  @!P0 SYNCS.PHASECHK.TRANS64 P0, [R11+URZ+0x18], R4 ;  /* 0x000018040b0085a7 */ /* 0x000ea4000800007f */
[----:B--2---:R-:W-:Y:S05]  /*10470*/  @!P0 BRA `(.L_x_307) ;  /* 0xfffffffc00f08947 */ /* 0x004fea000383ffff */
[----:B------:R-:W-:Y:S05]  /*10480*/  BRA `(.L_x_325) ;  /* 0xfffffff000687947 */ /* 0x000fea000383ffff */
.L_x_315:
[----:B------:R-:W-:Y:S01]  /*10490*/  BSSY B0, `(.L_x_326) ;  /* 0x0000006000007945 */ /* 0x000fe20003800000 */
[----:B------:R-:W-:-:S07]  /*104a0*/  IMAD.MOV.U32 R2, RZ, RZ, -0x1 ;  /* 0xffffffffff027424 */ /* 0x000fce00078e00ff */
[----:B------:R-:W-:Y:S05]  /*104b0*/  WARPSYNC.COLLECTIVE R2, `(.L_x_327) ;  /* 0x00000000020c7348 */ /* 0x000fea0003c00000 */
[----:B------:R-:W-:Y:S02]  /*104c0*/  ELECT P0, UR62, PT ;  /* 0x00000000003e782f */ /* 0x000fe40003800000 */
[----:B------:R-:W-:Y:S01]  /*104d0*/  MOV R2, UR62 ;  /* 0x0000003e00027c02 */ /* 0x000fe20008000f00 */
[----:B------:R-:W-:Y:S10]  /*104e0*/  ENDCOLLECTIVE ;  /* 0x000000000000791b */ /* 0x000ff40003800000 */
.L_x_327:
[----:B------:R-:W-:Y:S05]  /*104f0*/  BSYNC B0 ;  /* 0x0000000000007941 */ /* 0x000fea0003800000 */
.L_x_326:
[----:B------:R-:W-:Y:S05]  /*10500*/  BRA `(.L_x_328) ;  /* 0xfffffff800e07947 */ /* 0x000fea000383ffff */
.L_x_319:
[----:B0-----:R0:W1:Y:S02]  /*10510*/  SYNCS.PHASECHK.TRANS64.TRYWAIT P0, [R7+URZ], R2 ;  /* 0x00000002070075a7 */ /* 0x001064000800017f */
[----:B-1----:R-:W-:Y:S05]  /*10520*/  @!P0 NANOSLEEP.SYNCS 0x989680 ;  /* 0x009896800000895d */ /* 0x002fea0003900000 */
[----:B------:R-:W1:Y:S02]  /*10530*/  @!P0 SYNCS.PHASECHK.TRANS64 P0, [R7+URZ], R2 ;  /* 0x00000002070085a7 */ /* 0x000e64000800007f */
[----:B-1----:R-:W-:Y:S05]  /*10540*/  @!P0 BRA `(.L_x_319) ;  /* 0xfffffffc00f08947 */ /* 0x002fea000383ffff */
[----:B------:R-:W-:Y:S05]  /*10550*/  BRA `(.L_x_329) ;  /* 0xfffffffc00247947 */ /* 0x000fea000383ffff */
.L_x_320:
[----:B0-----:R0:W1:Y:S02]  /*10560*/  SYNCS.PHASECHK.TRANS64.TRYWAIT P0, [R9+URZ], R4 ;  /* 0x00000004090075a7 */ /* 0x001064000800017f */
[----:B-1----:R-:W-:Y:S05]  /*10570*/  @!P0 NANOSLEEP.SYNCS 0x989680 ;  /* 0x009896800000895d */ /* 0x002fea0003900000 */
[----:B------:R-:W1:Y:S02]  /*10580*/  @!P0 SYNCS.PHASECHK.TRANS64 P0, [R9+URZ], R4 ;  /* 0x00000004090085a7 */ /* 0x000e64000800007f */
[----:B-1----:R-:W-:Y:S05]  /*10590*/  @!P0 BRA `(.L_x_320) ;  /* 0xfffffffc00f08947 */ /* 0x002fea000383ffff */
[----:B------:R-:W-:Y:S05]  /*105a0*/  BRA `(.L_x_330) ;  /* 0xfffffffc002c7947 */ /* 0x000fea000383ffff */
.L_x_331:
[----:B------:R-:W-:-:S00]  /*105b0*/  BRA `(.L_x_331) ;  /* 0xfffffffc00fc7947 */ /* 0x000fc0000383ffff */
[----:B------:R-:W-:-:S00]  /*105c0*/  NOP ;  /* 0x0000000000007918 */ /* 0x000fc00000000000 */
        /* <DEDUP_REMOVED lines=11> */
.L_x_332:


//--------------------- .nv.shared._ZN7cutlass13device_kernelINS_4gemm6kernel13GemmUniversalIN4cute5tupleIJiiiiEEENS1_10collective13CollectiveMmaINS1_37MainloopSm90TmaGmmaWarpSpecializedFP8ILi3ENS5_IJNS4_1CILi2EEESB_NSA_ILi1EEEEEENS1_35KernelTmaWarpSpecializedCooperativeEEENS5_IJNSA_ILi128EEENSA_ILi256EEENSA_ILi64EEEEEENS_12float_e5m2_tENS5_IJlSC_lEEESK_SL_NS4_8TiledMMAINS4_8MMA_AtomIJNS4_4SM904GMMA31MMA_64x256x32_F32E5M2E5M2_SS_TNILNSP_7ScaleInE1ELSR_1EEEEEENS4_6LayoutINS5_IJSB_SC_SC_EEENS5_IJSC_NSA_ILi0EEESW_EEEEENS5_IJNS4_10UnderscoreESZ_SZ_EEEEENS4_23SM90_TMA_LOAD_MULTICASTENS4_14ComposedLayoutINS4_7SwizzleILi2ELi4ELi3EEENS4_18smem_ptr_flag_bitsILi8EEENSU_INS5_IJNSA_ILi8EEESI_EEENS5_IJSI_SC_EEEEEEEvNS4_8identityES12_S1C_vS1D_EENS_8epilogue10collective6detail29Sm90TmaWarpSpecializedAdapterINS1G_15DefaultEpilogueISK_SL_SL_NS1F_6thread17LinearCombinationISK_Li1EffLNS1K_9ScaleType4KindE0ELNS_15FloatRoundStyleE2ESK_EENS1_15EpilogueDefaultEEEEEvvEEEEvNT_6ParamsE --------------------------
	.section	.nv.shared._ZN7cutlass13device_kernelINS_4gemm6kernel13GemmUniversalIN4cute5tupleIJiiiiEEENS1_10collective13CollectiveMmaINS1_37MainloopSm90TmaGmmaWarpSpecializedFP8ILi3ENS5_IJNS4_1CILi2EEESB_NSA_ILi1EEEEEENS1_35KernelTmaWarpSpecializedCooperativeEEENS5_IJNSA_ILi128EEENSA_ILi256EEENSA_ILi64EEEEEENS_12float_e5m2_tENS5_IJlSC_lEEESK_SL_NS4_8TiledMMAINS4_8MMA_AtomIJNS4_4SM904GMMA31MMA_64x256x32_F32E5M2E5M2_SS_TNILNSP_7ScaleInE1ELSR_1EEEEEENS4_6LayoutINS5_IJSB_SC_SC_EEENS5_IJSC_NSA_ILi0EEESW_EEEEENS5_IJNS4_10UnderscoreESZ_SZ_EEEEENS4_23SM90_TMA_LOAD_MULTICASTENS4_14ComposedLayoutINS4_7SwizzleILi2ELi4ELi3EEENS4_18smem_ptr_flag_bitsILi8EEENSU_INS5_IJNSA_ILi8EEESI_EEENS5_IJSI_SC_EEEEEEEvNS4_8identityES12_S1C_vS1D_EENS_8epilogue10collective6detail29Sm90TmaWarpSpecializedAdapterINS1G_15DefaultEpilogueISK_SL_SL_NS1F_6thread17LinearCombinationISK_Li1EffLNS1K_9ScaleType4KindE0ELNS_15FloatRoundStyleE2ESK_EENS1_15EpilogueDefaultEEEEEvvEEEEvNT_6ParamsE,"aw",@nobits
	.sectionflags	@""
	.align	16
	.zero		1024


//--------------------- .nv.shared.reserved.0     --------------------------
	.section	.nv.shared.reserved.0,"aw",@nobits
	.weak		__nv_reservedSMEM_offset_0_alias
	.size		__nv_reservedSMEM_offset_0_alias, 0, 0
	.other		__nv_reservedSMEM_offset_0_alias,@"STO_CUDA_RESERVED_SHARED STV_DEFAULT"
__nv_reservedSMEM_offset_0_alias:
	.zero		0


//--------------------- .nv.global                --------------------------
	.section	.nv.global,"aw",@nobits
.nv.global:
	.type		_ZN39_INTERNAL_e3028957_4_k_cu_7f988f72_52404cute1_E,@object
	.size		_ZN39_INTERNAL_e3028957_4_k_cu_7f988f72_52404cute1_E,(_ZN39_INTERNAL_e3028957_4_k_cu_7f988f72_52404cuda3std3__45__cpo6cbeginE - _ZN39_INTERNAL_e3028957_4_k_cu_7f988f72_52404cute1_E)
_ZN39_INTERNAL_e3028957_4_k_cu_7f988f72_52404cute1_E:
	.zero		1
	.type		_ZN39_INTERNAL_e3028957_4_k_cu_7f988f72_52404cuda3std3__45__cpo6cbeginE,@object
	.size		_ZN39_INTERNAL_e3028957_4_k_cu_7f988f72_52404cuda3std3__45__cpo6cbeginE,(_ZN39_INTERNAL_e3028957_4_k_cu_7f988f72_52404cuda3std3__48in_placeE - _ZN39_INTERNAL_e3028957_4_k_cu_7f988f72_52404cuda3std3__45__cpo6cbeginE)
_ZN39_INTERNAL_e3028957_4_k_cu_7f988f72_52404cuda3std3__45__cpo6cbeginE:
	.zero		1
	.type		_ZN39_INTERNAL_e3028957_4_k_cu_7f988f72_52404cuda3std3__48in_placeE,@object
	.size		_ZN39_INTERNAL_e3028957_4_k_cu_7f988f72_52404cuda3std3__48in_placeE,(_ZN39_INTERNAL_e3028957_4_k_cu_7f988f72_52404cuda3std6ranges3__45__cpo9iter_moveE - _ZN39_INTERNAL_e3028957_4_k_cu_7f988f72_52404cuda3std3__48in_placeE)
_ZN39_INTERNAL_e3028957_4_k_cu_7f988f72_52404cuda3std3__48in_placeE:
	.zero		1
	.type		_ZN39_INTERNAL_e3028957_4_k_cu_7f988f72_52404cuda3std6ranges3__45__cpo9iter_moveE,@object
	.size		_ZN39_INTERNAL_e3028957_4_k_cu_7f988f72_52404cuda3std6ranges3__45__cpo9iter_moveE,(_ZN39_INTERNAL_e3028957_4_k_cu_7f988f72_52404cuda3std3__45__cpo5beginE - _ZN39_INTERNAL_e3028957_4_k_cu_7f988f72_52404cuda3std6ranges3__45__cpo9iter_moveE)
_ZN39_INTERNAL_e3028957_4_k_cu_7f988f72_52404cuda3std6ranges3__45__cpo9iter_moveE:
	.zero		1
	.type		_ZN39_INTERNAL_e3028957_4_k_cu_7f988f72_52404cuda3std3__45__cpo5beginE,@object
	.size		_ZN39_INTERNAL_e3028957_4_k_cu_7f988f72_52404cuda3std3__45__cpo5beginE,(_ZN39_INTERNAL_e3028957_4_k_cu_7f988f72_52404cuda3std3__441_GLOBAL__N__e3028957_4_k_cu_7f988f72_52406ignoreE - _ZN39_INTERNAL_e3028957_4_k_cu_7f988f72_52404cuda3std3__45__cpo5beginE)
_ZN39_INTERNAL_e3028957_4_k_cu_7f988f72_52404cuda3std3__45__cpo5beginE:
	.zero		1
	.type		_ZN39_INTERNAL_e3028957_4_k_cu_7f988f72_52404cuda3std3__441_GLOBAL__N__e3028957_4_k_cu_7f988f72_52406ignoreE,@object
	.size		_ZN39_INTERNAL_e3028957_4_k_cu_7f988f72_52404cuda3std3__441_GLOBAL__N__e3028957_4_k_cu_7f988f72_52406ignoreE,(_ZN39_INTERNAL_e3028957_4_k_cu_7f988f72_52404cute7productE - _ZN39_INTERNAL_e3028957_4_k_cu_7f988f72_52404cuda3std3__441_GLOBAL__N__e3028957_4_k_cu_7f988f72_52406ignoreE)
_ZN39_INTERNAL_e3028957_4_k_cu_7f988f72_52404cuda3std3__441_GLOBAL__N__e3028957_4_k_cu_7f988f72_52406ignoreE:
	.zero		1
	.type		_ZN39_INTERNAL_e3028957_4_k_cu_7f988f72_52404cute7productE,@object
	.size		_ZN39_INTERNAL_e3028957_4_k_cu_7f988f72_52404cute7productE,(_ZN39_INTERNAL_e3028957_4_k_cu_7f988f72_52404cuda3std3__45__cpo3endE - _ZN39_INTERNAL_e3028957_4_k_cu_7f988f72_52404cute7productE)
_ZN39_INTERNAL_e3028957_4_k_cu_7f988f72_52404cute7productE:
	.zero		1
	.type		_ZN39_INTERNAL_e3028957_4_k_cu_7f988f72_52404cuda3std3__45__cpo3endE,@object
	.size		_ZN39_INTERNAL_e3028957_4_k_cu_7f988f72_52404cuda3std3__45__cpo3endE,(_ZN39_INTERNAL_e3028957_4_k_cu_7f988f72_52404cuda3std3__419piecewise_constructE - _ZN39_INTERNAL_e3028957_4_k_cu_7f988f72_52404cuda3std3__45__cpo3endE)
_ZN39_INTERNAL_e3028957_4_k_cu_7f988f72_52404cuda3std3__45__cpo3endE:
	.zero		1
	.type		_ZN39_INTERNAL_e3028957_4_k_cu_7f988f72_52404cuda3std3__419piecewise_constructE,@object
	.size		_ZN39_INTERNAL_e3028957_4_k_cu_7f988f72_52404cuda3std3__419piecewise_constructE,(_ZN39_INTERNAL_e3028957_4_k_cu_7f988f72_52404cuda3std3__45__cpo4cendE - _ZN39_INTERNAL_e3028957_4_k_cu_7f988f72_52404cuda3std3__419piecewise_constructE)
_ZN39_INTERNAL_e3028957_4_k_cu_7f988f72_52404cuda3std3__419piecewise_constructE:
	.zero		1
	.type		_ZN39_INTERNAL_e3028957_4_k_cu_7f988f72_52404cuda3std3__45__cpo4cendE,@object
	.size		_ZN39_INTERNAL_e3028957_4_k_cu_7f988f72_52404cuda3std3__45__cpo4cendE,(_ZN39_INTERNAL_e3028957_4_k_cu_7f988f72_52404cuda3std6ranges3__45__cpo4swapE - _ZN39_INTERNAL_e3028957_4_k_cu_7f988f72_52404cuda3std3__45__cpo4cendE)
_ZN39_INTERNAL_e3028957_4_k_cu_7f988f72_52404cuda3std3__45__cpo4cendE:
	.zero		1
	.type		_ZN39_INTERNAL_e3028957_4_k_cu_7f988f72_52404cuda3std6ranges3__45__cpo4swapE,@object
	.size		_ZN39_INTERNAL_e3028957_4_k_cu_7f988f72_52404cuda3std6ranges3__45__cpo4swapE,(.L_7 - _ZN39_INTERNAL_e3028957_4_k_cu_7f988f72_52404cuda3std6ranges3__45__cpo4swapE)
_ZN39_INTERNAL_e3028957_4_k_cu_7f988f72_52404cuda3std6ranges3__45__cpo4swapE:
	.zero		1
.L_7:


//--------------------- .nv.constant0._ZN7cutlass13device_kernelINS_4gemm6kernel13GemmUniversalIN4cute5tupleIJiiiiEEENS1_10collective13CollectiveMmaINS1_37MainloopSm90TmaGmmaWarpSpecializedFP8ILi3ENS5_IJNS4_1CILi2EEESB_NSA_ILi1EEEEEENS1_35KernelTmaWarpSpecializedCooperativeEEENS5_IJNSA_ILi128EEENSA_ILi256EEENSA_ILi64EEEEEENS_12float_e5m2_tENS5_IJlSC_lEEESK_SL_NS4_8TiledMMAINS4_8MMA_AtomIJNS4_4SM904GMMA31MMA_64x256x32_F32E5M2E5M2_SS_TNILNSP_7ScaleInE1ELSR_1EEEEEENS4_6LayoutINS5_IJSB_SC_SC_EEENS5_IJSC_NSA_ILi0EEESW_EEEEENS5_IJNS4_10UnderscoreESZ_SZ_EEEEENS4_23SM90_TMA_LOAD_MULTICASTENS4_14ComposedLayoutINS4_7SwizzleILi2ELi4ELi3EEENS4_18smem_ptr_flag_bitsILi8EEENSU_INS5_IJNSA_ILi8EEESI_EEENS5_IJSI_SC_EEEEEEEvNS4_8identityES12_S1C_vS1D_EENS_8epilogue10collective6detail29Sm90TmaWarpSpecializedAdapterINS1G_15DefaultEpilogueISK_SL_SL_NS1F_6thread17LinearCombinationISK_Li1EffLNS1K_9ScaleType4KindE0ELNS_15FloatRoundStyleE2ESK_EENS1_15EpilogueDefaultEEEEEvvEEEEvNT_6ParamsE --------------------------
	.section	.nv.constant0._ZN7cutlass13device_kernelINS_4gemm6kernel13GemmUniversalIN4cute5tupleIJiiiiEEENS1_10collective13CollectiveMmaINS1_37MainloopSm90TmaGmmaWarpSpecializedFP8ILi3ENS5_IJNS4_1CILi2EEESB_NSA_ILi1EEEEEENS1_35KernelTmaWarpSpecializedCooperativeEEENS5_IJNSA_ILi128EEENSA_ILi256EEENSA_ILi64EEEEEENS_12float_e5m2_tENS5_IJlSC_lEEESK_SL_NS4_8TiledMMAINS4_8MMA_AtomIJNS4_4SM904GMMA31MMA_64x256x32_F32E5M2E5M2_SS_TNILNSP_7ScaleInE1ELSR_1EEEEEENS4_6LayoutINS5_IJSB_SC_SC_EEENS5_IJSC_NSA_ILi0EEESW_EEEEENS5_IJNS4_10UnderscoreESZ_SZ_EEEEENS4_23SM90_TMA_LOAD_MULTICASTENS4_14ComposedLayoutINS4_7SwizzleILi2ELi4ELi3EEENS4_18smem_ptr_flag_bitsILi8EEENSU_INS5_IJNSA_ILi8EEESI_EEENS5_IJSI_SC_EEEEEEEvNS4_8identityES12_S1C_vS1D_EENS_8epilogue10collective6detail29Sm90TmaWarpSpecializedAdapterINS1G_15DefaultEpilogueISK_SL_SL_NS1F_6thread17LinearCombinationISK_Li1EffLNS1K_9ScaleType4KindE0ELNS_15FloatRoundStyleE2ESK_EENS1_15EpilogueDefaultEEEEEvvEEEEvNT_6ParamsE,"a",@progbits
	.sectionflags	@""
	.align	4
.nv.constant0._ZN7cutlass13device_kernelINS_4gemm6kernel13GemmUniversalIN4cute5tupleIJiiiiEEENS1_10collective13CollectiveMmaINS1_37MainloopSm90TmaGmmaWarpSpecializedFP8ILi3ENS5_IJNS4_1CILi2EEESB_NSA_ILi1EEEEEENS1_35KernelTmaWarpSpecializedCooperativeEEENS5_IJNSA_ILi128EEENSA_ILi256EEENSA_ILi64EEEEEENS_12float_e5m2_tENS5_IJlSC_lEEESK_SL_NS4_8TiledMMAINS4_8MMA_AtomIJNS4_4SM904GMMA31MMA_64x256x32_F32E5M2E5M2_SS_TNILNSP_7ScaleInE1ELSR_1EEEEEENS4_6LayoutINS5_IJSB_SC_SC_EEENS5_IJSC_NSA_ILi0EEESW_EEEEENS5_IJNS4_10UnderscoreESZ_SZ_EEEEENS4_23SM90_TMA_LOAD_MULTICASTENS4_14ComposedLayoutINS4_7SwizzleILi2ELi4ELi3EEENS4_18smem_ptr_flag_bitsILi8EEENSU_INS5_IJNSA_ILi8EEESI_EEENS5_IJSI_SC_EEEEEEEvNS4_8identityES12_S1C_vS1D_EENS_8epilogue10collective6detail29Sm90TmaWarpSpecializedAdapterINS1G_15DefaultEpilogueISK_SL_SL_NS1F_6thread17LinearCombinationISK_Li1EffLNS1K_9ScaleType4KindE0ELNS_15FloatRoundStyleE2ESK_EENS1_15EpilogueDefaultEEEEEvvEEEEvNT_6ParamsE:
	.zero		1664


//--------------------- SYMBOLS --------------------------

	.type		.nv.reservedSmem.offset0,@object
	.size		.nv.reservedSmem.offset0,0x4
